//
// Generated by NVIDIA NVVM Compiler
//
// Compiler Build ID: CL-36424714
// Cuda compilation tools, release 13.0, V13.0.88
// Based on NVVM 20.0.0
//

.version 9.0
.target sm_100
.address_size 64

	// .globl	_Z21matrix_add_sub_kernelPKdiiiS0_iiiPdii
// _ZZ20matmul_kernel_offsetPKdiiiS0_iiiPdiE2As has been demoted
// _ZZ20matmul_kernel_offsetPKdiiiS0_iiiPdiE2Bs has been demoted

.visible .entry _Z21matrix_add_sub_kernelPKdiiiS0_iiiPdii(
	.param .u64 .ptr .align 1 _Z21matrix_add_sub_kernelPKdiiiS0_iiiPdii_param_0,
	.param .u32 _Z21matrix_add_sub_kernelPKdiiiS0_iiiPdii_param_1,
	.param .u32 _Z21matrix_add_sub_kernelPKdiiiS0_iiiPdii_param_2,
	.param .u32 _Z21matrix_add_sub_kernelPKdiiiS0_iiiPdii_param_3,
	.param .u64 .ptr .align 1 _Z21matrix_add_sub_kernelPKdiiiS0_iiiPdii_param_4,
	.param .u32 _Z21matrix_add_sub_kernelPKdiiiS0_iiiPdii_param_5,
	.param .u32 _Z21matrix_add_sub_kernelPKdiiiS0_iiiPdii_param_6,
	.param .u32 _Z21matrix_add_sub_kernelPKdiiiS0_iiiPdii_param_7,
	.param .u64 .ptr .align 1 _Z21matrix_add_sub_kernelPKdiiiS0_iiiPdii_param_8,
	.param .u32 _Z21matrix_add_sub_kernelPKdiiiS0_iiiPdii_param_9,
	.param .u32 _Z21matrix_add_sub_kernelPKdiiiS0_iiiPdii_param_10
)
{
	.reg .pred 	%p<3>;
	.reg .b32 	%r<23>;
	.reg .b64 	%rd<13>;
	.reg .b64 	%fd<6>;

	ld.param.u64 	%rd1, [_Z21matrix_add_sub_kernelPKdiiiS0_iiiPdii_param_0];
	ld.param.u32 	%r2, [_Z21matrix_add_sub_kernelPKdiiiS0_iiiPdii_param_1];
	ld.param.u32 	%r3, [_Z21matrix_add_sub_kernelPKdiiiS0_iiiPdii_param_2];
	ld.param.u32 	%r4, [_Z21matrix_add_sub_kernelPKdiiiS0_iiiPdii_param_3];
	ld.param.u64 	%rd2, [_Z21matrix_add_sub_kernelPKdiiiS0_iiiPdii_param_4];
	ld.param.u32 	%r5, [_Z21matrix_add_sub_kernelPKdiiiS0_iiiPdii_param_5];
	ld.param.u32 	%r6, [_Z21matrix_add_sub_kernelPKdiiiS0_iiiPdii_param_6];
	ld.param.u32 	%r7, [_Z21matrix_add_sub_kernelPKdiiiS0_iiiPdii_param_7];
	ld.param.u64 	%rd3, [_Z21matrix_add_sub_kernelPKdiiiS0_iiiPdii_param_8];
	ld.param.u32 	%r8, [_Z21matrix_add_sub_kernelPKdiiiS0_iiiPdii_param_9];
	ld.param.u32 	%r9, [_Z21matrix_add_sub_kernelPKdiiiS0_iiiPdii_param_10];
	mov.u32 	%r10, %ctaid.x;
	mov.u32 	%r11, %ntid.x;
	mov.u32 	%r12, %tid.x;
	mad.lo.s32 	%r1, %r10, %r11, %r12;
	mul.lo.s32 	%r13, %r8, %r8;
	setp.ge.s32 	%p1, %r1, %r13;
	@%p1 bra 	$L__BB0_2;
	cvta.to.global.u64 	%rd4, %rd1;
	cvta.to.global.u64 	%rd5, %rd2;
	cvta.to.global.u64 	%rd6, %rd3;
	div.s32 	%r14, %r1, %r8;
	mul.lo.s32 	%r15, %r14, %r8;
	sub.s32 	%r16, %r1, %r15;
	add.s32 	%r17, %r14, %r2;
	add.s32 	%r18, %r16, %r3;
	mad.lo.s32 	%r19, %r17, %r4, %r18;
	mul.wide.s32 	%rd7, %r19, 8;
	add.s64 	%rd8, %rd4, %rd7;
	ld.global.f64 	%fd1, [%rd8];
	add.s32 	%r20, %r14, %r5;
	add.s32 	%r21, %r16, %r6;
	mad.lo.s32 	%r22, %r20, %r7, %r21;
	mul.wide.s32 	%rd9, %r22, 8;
	add.s64 	%rd10, %rd5, %rd9;
	ld.global.f64 	%fd2, [%rd10];
	setp.eq.s32 	%p2, %r9, 0;
	neg.f64 	%fd3, %fd2;
	selp.f64 	%fd4, %fd2, %fd3, %p2;
	add.f64 	%fd5, %fd1, %fd4;
	mul.wide.s32 	%rd11, %r1, 8;
	add.s64 	%rd12, %rd6, %rd11;
	st.global.f64 	[%rd12], %fd5;
$L__BB0_2:
	ret;

}
	// .globl	_Z20matmul_kernel_offsetPKdiiiS0_iiiPdi
.visible .entry _Z20matmul_kernel_offsetPKdiiiS0_iiiPdi(
	.param .u64 .ptr .align 1 _Z20matmul_kernel_offsetPKdiiiS0_iiiPdi_param_0,
	.param .u32 _Z20matmul_kernel_offsetPKdiiiS0_iiiPdi_param_1,
	.param .u32 _Z20matmul_kernel_offsetPKdiiiS0_iiiPdi_param_2,
	.param .u32 _Z20matmul_kernel_offsetPKdiiiS0_iiiPdi_param_3,
	.param .u64 .ptr .align 1 _Z20matmul_kernel_offsetPKdiiiS0_iiiPdi_param_4,
	.param .u32 _Z20matmul_kernel_offsetPKdiiiS0_iiiPdi_param_5,
	.param .u32 _Z20matmul_kernel_offsetPKdiiiS0_iiiPdi_param_6,
	.param .u32 _Z20matmul_kernel_offsetPKdiiiS0_iiiPdi_param_7,
	.param .u64 .ptr .align 1 _Z20matmul_kernel_offsetPKdiiiS0_iiiPdi_param_8,
	.param .u32 _Z20matmul_kernel_offsetPKdiiiS0_iiiPdi_param_9
)
{
	.reg .pred 	%p<8>;
	.reg .b32 	%r<53>;
	.reg .b64 	%rd<13>;
	.reg .b64 	%fd<111>;
	// demoted variable
	.shared .align 8 .b8 _ZZ20matmul_kernel_offsetPKdiiiS0_iiiPdiE2As[8192];
	// demoted variable
	.shared .align 8 .b8 _ZZ20matmul_kernel_offsetPKdiiiS0_iiiPdiE2Bs[8192];
	ld.param.u64 	%rd4, [_Z20matmul_kernel_offsetPKdiiiS0_iiiPdi_param_0];
	ld.param.u32 	%r24, [_Z20matmul_kernel_offsetPKdiiiS0_iiiPdi_param_1];
	ld.param.u32 	%r25, [_Z20matmul_kernel_offsetPKdiiiS0_iiiPdi_param_2];
	ld.param.u32 	%r26, [_Z20matmul_kernel_offsetPKdiiiS0_iiiPdi_param_3];
	ld.param.u64 	%rd5, [_Z20matmul_kernel_offsetPKdiiiS0_iiiPdi_param_4];
	ld.param.u32 	%r27, [_Z20matmul_kernel_offsetPKdiiiS0_iiiPdi_param_5];
	ld.param.u32 	%r28, [_Z20matmul_kernel_offsetPKdiiiS0_iiiPdi_param_6];
	ld.param.u32 	%r29, [_Z20matmul_kernel_offsetPKdiiiS0_iiiPdi_param_7];
	ld.param.u64 	%rd6, [_Z20matmul_kernel_offsetPKdiiiS0_iiiPdi_param_8];
	ld.param.u32 	%r30, [_Z20matmul_kernel_offsetPKdiiiS0_iiiPdi_param_9];
	mov.u32 	%r48, %tid.x;
	mov.u32 	%r49, %tid.y;
	mov.u32 	%r31, %ctaid.y;
	shl.b32 	%r32, %r31, 5;
	add.s32 	%r3, %r32, %r49;
	mov.u32 	%r33, %ctaid.x;
	shl.b32 	%r4, %r33, 5;
	add.s32 	%r5, %r4, %r48;
	setp.lt.s32 	%p1, %r30, 1;
	mov.f64 	%fd110, 0d0000000000000000;
	@%p1 bra 	$L__BB1_7;
	add.s32 	%r34, %r30, 31;
	shr.u32 	%r35, %r34, 5;
	add.s32 	%r36, %r24, %r3;
	shl.b32 	%r37, %r49, 8;
	mov.u32 	%r38, _ZZ20matmul_kernel_offsetPKdiiiS0_iiiPdiE2As;
	add.s32 	%r6, %r38, %r37;
	shl.b32 	%r39, %r48, 3;
	add.s32 	%r7, %r6, %r39;
	mov.u32 	%r40, _ZZ20matmul_kernel_offsetPKdiiiS0_iiiPdiE2Bs;
	add.s32 	%r9, %r40, %r39;
	add.s32 	%r8, %r9, %r37;
	neg.s32 	%r52, %r35;
	add.s32 	%r41, %r48, %r28;
	add.s32 	%r42, %r49, %r27;
	mad.lo.s32 	%r43, %r29, %r42, %r41;
	add.s32 	%r51, %r43, %r4;
	shl.b32 	%r12, %r29, 5;
	add.s32 	%r44, %r48, %r25;
	mad.lo.s32 	%r50, %r26, %r36, %r44;
	cvta.to.global.u64 	%rd1, %rd4;
	cvta.to.global.u64 	%rd2, %rd5;
	mov.f64 	%fd110, 0d0000000000000000;
$L__BB1_2:
	setp.ge.u32 	%p2, %r3, %r30;
	mul.wide.s32 	%rd7, %r50, 8;
	add.s64 	%rd3, %rd1, %rd7;
	setp.ge.s32 	%p3, %r48, %r30;
	mov.f64 	%fd108, 0d0000000000000000;
	or.pred  	%p4, %p2, %p3;
	@%p4 bra 	$L__BB1_4;
	ld.global.f64 	%fd108, [%rd3];
$L__BB1_4:
	st.shared.f64 	[%r7], %fd108;
	mov.f64 	%fd109, 0d0000000000000000;
	max.s32 	%r45, %r5, %r49;
	setp.ge.s32 	%p5, %r45, %r30;
	@%p5 bra 	$L__BB1_6;
	mul.wide.s32 	%rd8, %r51, 8;
	add.s64 	%rd9, %rd2, %rd8;
	ld.global.f64 	%fd109, [%rd9];
$L__BB1_6:
	st.shared.f64 	[%r8], %fd109;
	bar.sync 	0;
	ld.shared.f64 	%fd12, [%r6];
	ld.shared.f64 	%fd13, [%r9];
	fma.rn.f64 	%fd14, %fd12, %fd13, %fd110;
	ld.shared.f64 	%fd15, [%r6+8];
	ld.shared.f64 	%fd16, [%r9+256];
	fma.rn.f64 	%fd17, %fd15, %fd16, %fd14;
	ld.shared.f64 	%fd18, [%r6+16];
	ld.shared.f64 	%fd19, [%r9+512];
	fma.rn.f64 	%fd20, %fd18, %fd19, %fd17;
	ld.shared.f64 	%fd21, [%r6+24];
	ld.shared.f64 	%fd22, [%r9+768];
	fma.rn.f64 	%fd23, %fd21, %fd22, %fd20;
	ld.shared.f64 	%fd24, [%r6+32];
	ld.shared.f64 	%fd25, [%r9+1024];
	fma.rn.f64 	%fd26, %fd24, %fd25, %fd23;
	ld.shared.f64 	%fd27, [%r6+40];
	ld.shared.f64 	%fd28, [%r9+1280];
	fma.rn.f64 	%fd29, %fd27, %fd28, %fd26;
	ld.shared.f64 	%fd30, [%r6+48];
	ld.shared.f64 	%fd31, [%r9+1536];
	fma.rn.f64 	%fd32, %fd30, %fd31, %fd29;
	ld.shared.f64 	%fd33, [%r6+56];
	ld.shared.f64 	%fd34, [%r9+1792];
	fma.rn.f64 	%fd35, %fd33, %fd34, %fd32;
	ld.shared.f64 	%fd36, [%r6+64];
	ld.shared.f64 	%fd37, [%r9+2048];
	fma.rn.f64 	%fd38, %fd36, %fd37, %fd35;
	ld.shared.f64 	%fd39, [%r6+72];
	ld.shared.f64 	%fd40, [%r9+2304];
	fma.rn.f64 	%fd41, %fd39, %fd40, %fd38;
	ld.shared.f64 	%fd42, [%r6+80];
	ld.shared.f64 	%fd43, [%r9+2560];
	fma.rn.f64 	%fd44, %fd42, %fd43, %fd41;
	ld.shared.f64 	%fd45, [%r6+88];
	ld.shared.f64 	%fd46, [%r9+2816];
	fma.rn.f64 	%fd47, %fd45, %fd46, %fd44;
	ld.shared.f64 	%fd48, [%r6+96];
	ld.shared.f64 	%fd49, [%r9+3072];
	fma.rn.f64 	%fd50, %fd48, %fd49, %fd47;
	ld.shared.f64 	%fd51, [%r6+104];
	ld.shared.f64 	%fd52, [%r9+3328];
	fma.rn.f64 	%fd53, %fd51, %fd52, %fd50;
	ld.shared.f64 	%fd54, [%r6+112];
	ld.shared.f64 	%fd55, [%r9+3584];
	fma.rn.f64 	%fd56, %fd54, %fd55, %fd53;
	ld.shared.f64 	%fd57, [%r6+120];
	ld.shared.f64 	%fd58, [%r9+3840];
	fma.rn.f64 	%fd59, %fd57, %fd58, %fd56;
	ld.shared.f64 	%fd60, [%r6+128];
	ld.shared.f64 	%fd61, [%r9+4096];
	fma.rn.f64 	%fd62, %fd60, %fd61, %fd59;
	ld.shared.f64 	%fd63, [%r6+136];
	ld.shared.f64 	%fd64, [%r9+4352];
	fma.rn.f64 	%fd65, %fd63, %fd64, %fd62;
	ld.shared.f64 	%fd66, [%r6+144];
	ld.shared.f64 	%fd67, [%r9+4608];
	fma.rn.f64 	%fd68, %fd66, %fd67, %fd65;
	ld.shared.f64 	%fd69, [%r6+152];
	ld.shared.f64 	%fd70, [%r9+4864];
	fma.rn.f64 	%fd71, %fd69, %fd70, %fd68;
	ld.shared.f64 	%fd72, [%r6+160];
	ld.shared.f64 	%fd73, [%r9+5120];
	fma.rn.f64 	%fd74, %fd72, %fd73, %fd71;
	ld.shared.f64 	%fd75, [%r6+168];
	ld.shared.f64 	%fd76, [%r9+5376];
	fma.rn.f64 	%fd77, %fd75, %fd76, %fd74;
	ld.shared.f64 	%fd78, [%r6+176];
	ld.shared.f64 	%fd79, [%r9+5632];
	fma.rn.f64 	%fd80, %fd78, %fd79, %fd77;
	ld.shared.f64 	%fd81, [%r6+184];
	ld.shared.f64 	%fd82, [%r9+5888];
	fma.rn.f64 	%fd83, %fd81, %fd82, %fd80;
	ld.shared.f64 	%fd84, [%r6+192];
	ld.shared.f64 	%fd85, [%r9+6144];
	fma.rn.f64 	%fd86, %fd84, %fd85, %fd83;
	ld.shared.f64 	%fd87, [%r6+200];
	ld.shared.f64 	%fd88, [%r9+6400];
	fma.rn.f64 	%fd89, %fd87, %fd88, %fd86;
	ld.shared.f64 	%fd90, [%r6+208];
	ld.shared.f64 	%fd91, [%r9+6656];
	fma.rn.f64 	%fd92, %fd90, %fd91, %fd89;
	ld.shared.f64 	%fd93, [%r6+216];
	ld.shared.f64 	%fd94, [%r9+6912];
	fma.rn.f64 	%fd95, %fd93, %fd94, %fd92;
	ld.shared.f64 	%fd96, [%r6+224];
	ld.shared.f64 	%fd97, [%r9+7168];
	fma.rn.f64 	%fd98, %fd96, %fd97, %fd95;
	ld.shared.f64 	%fd99, [%r6+232];
	ld.shared.f64 	%fd100, [%r9+7424];
	fma.rn.f64 	%fd101, %fd99, %fd100, %fd98;
	ld.shared.f64 	%fd102, [%r6+240];
	ld.shared.f64 	%fd103, [%r9+7680];
	fma.rn.f64 	%fd104, %fd102, %fd103, %fd101;
	ld.shared.f64 	%fd105, [%r6+248];
	ld.shared.f64 	%fd106, [%r9+7936];
	fma.rn.f64 	%fd110, %fd105, %fd106, %fd104;
	bar.sync 	0;
	add.s32 	%r52, %r52, 1;
	setp.ne.s32 	%p6, %r52, 0;
	add.s32 	%r51, %r51, %r12;
	add.s32 	%r50, %r50, 32;
	add.s32 	%r49, %r49, 32;
	add.s32 	%r48, %r48, 32;
	@%p6 bra 	$L__BB1_2;
$L__BB1_7:
	max.s32 	%r46, %r3, %r5;
	setp.ge.s32 	%p7, %r46, %r30;
	@%p7 bra 	$L__BB1_9;
	mad.lo.s32 	%r47, %r30, %r3, %r5;
	cvta.to.global.u64 	%rd10, %rd6;
	mul.wide.s32 	%rd11, %r47, 8;
	add.s64 	%rd12, %rd10, %rd11;
	st.global.f64 	[%rd12], %fd110;
$L__BB1_9:
	ret;

}
	// .globl	_Z26fused_strassen_prep_kernelPKdiiiiiiiiiS0_iiiiiiiiiPdS1_S1_S1_S1_S1_S1_S1_i
.visible .entry _Z26fused_strassen_prep_kernelPKdiiiiiiiiiS0_iiiiiiiiiPdS1_S1_S1_S1_S1_S1_S1_i(
	.param .u64 .ptr .align 1 _Z26fused_strassen_prep_kernelPKdiiiiiiiiiS0_iiiiiiiiiPdS1_S1_S1_S1_S1_S1_S1_i_param_0,
	.param .u32 _Z26fused_strassen_prep_kernelPKdiiiiiiiiiS0_iiiiiiiiiPdS1_S1_S1_S1_S1_S1_S1_i_param_1,
	.param .u32 _Z26fused_strassen_prep_kernelPKdiiiiiiiiiS0_iiiiiiiiiPdS1_S1_S1_S1_S1_S1_S1_i_param_2,
	.param .u32 _Z26fused_strassen_prep_kernelPKdiiiiiiiiiS0_iiiiiiiiiPdS1_S1_S1_S1_S1_S1_S1_i_param_3,
	.param .u32 _Z26fused_strassen_prep_kernelPKdiiiiiiiiiS0_iiiiiiiiiPdS1_S1_S1_S1_S1_S1_S1_i_param_4,
	.param .u32 _Z26fused_strassen_prep_kernelPKdiiiiiiiiiS0_iiiiiiiiiPdS1_S1_S1_S1_S1_S1_S1_i_param_5,
	.param .u32 _Z26fused_strassen_prep_kernelPKdiiiiiiiiiS0_iiiiiiiiiPdS1_S1_S1_S1_S1_S1_S1_i_param_6,
	.param .u32 _Z26fused_strassen_prep_kernelPKdiiiiiiiiiS0_iiiiiiiiiPdS1_S1_S1_S1_S1_S1_S1_i_param_7,
	.param .u32 _Z26fused_strassen_prep_kernelPKdiiiiiiiiiS0_iiiiiiiiiPdS1_S1_S1_S1_S1_S1_S1_i_param_8,
	.param .u32 _Z26fused_strassen_prep_kernelPKdiiiiiiiiiS0_iiiiiiiiiPdS1_S1_S1_S1_S1_S1_S1_i_param_9,
	.param .u64 .ptr .align 1 _Z26fused_strassen_prep_kernelPKdiiiiiiiiiS0_iiiiiiiiiPdS1_S1_S1_S1_S1_S1_S1_i_param_10,
	.param .u32 _Z26fused_strassen_prep_kernelPKdiiiiiiiiiS0_iiiiiiiiiPdS1_S1_S1_S1_S1_S1_S1_i_param_11,
	.param .u32 _Z26fused_strassen_prep_kernelPKdiiiiiiiiiS0_iiiiiiiiiPdS1_S1_S1_S1_S1_S1_S1_i_param_12,
	.param .u32 _Z26fused_strassen_prep_kernelPKdiiiiiiiiiS0_iiiiiiiiiPdS1_S1_S1_S1_S1_S1_S1_i_param_13,
	.param .u32 _Z26fused_strassen_prep_kernelPKdiiiiiiiiiS0_iiiiiiiiiPdS1_S1_S1_S1_S1_S1_S1_i_param_14,
	.param .u32 _Z26fused_strassen_prep_kernelPKdiiiiiiiiiS0_iiiiiiiiiPdS1_S1_S1_S1_S1_S1_S1_i_param_15,
	.param .u32 _Z26fused_strassen_prep_kernelPKdiiiiiiiiiS0_iiiiiiiiiPdS1_S1_S1_S1_S1_S1_S1_i_param_16,
	.param .u32 _Z26fused_strassen_prep_kernelPKdiiiiiiiiiS0_iiiiiiiiiPdS1_S1_S1_S1_S1_S1_S1_i_param_17,
	.param .u32 _Z26fused_strassen_prep_kernelPKdiiiiiiiiiS0_iiiiiiiiiPdS1_S1_S1_S1_S1_S1_S1_i_param_18,
	.param .u32 _Z26fused_strassen_prep_kernelPKdiiiiiiiiiS0_iiiiiiiiiPdS1_S1_S1_S1_S1_S1_S1_i_param_19,
	.param .u64 .ptr .align 1 _Z26fused_strassen_prep_kernelPKdiiiiiiiiiS0_iiiiiiiiiPdS1_S1_S1_S1_S1_S1_S1_i_param_20,
	.param .u64 .ptr .align 1 _Z26fused_strassen_prep_kernelPKdiiiiiiiiiS0_iiiiiiiiiPdS1_S1_S1_S1_S1_S1_S1_i_param_21,
	.param .u64 .ptr .align 1 _Z26fused_strassen_prep_kernelPKdiiiiiiiiiS0_iiiiiiiiiPdS1_S1_S1_S1_S1_S1_S1_i_param_22,
	.param .u64 .ptr .align 1 _Z26fused_strassen_prep_kernelPKdiiiiiiiiiS0_iiiiiiiiiPdS1_S1_S1_S1_S1_S1_S1_i_param_23,
	.param .u64 .ptr .align 1 _Z26fused_strassen_prep_kernelPKdiiiiiiiiiS0_iiiiiiiiiPdS1_S1_S1_S1_S1_S1_S1_i_param_24,
	.param .u64 .ptr .align 1 _Z26fused_strassen_prep_kernelPKdiiiiiiiiiS0_iiiiiiiiiPdS1_S1_S1_S1_S1_S1_S1_i_param_25,
	.param .u64 .ptr .align 1 _Z26fused_strassen_prep_kernelPKdiiiiiiiiiS0_iiiiiiiiiPdS1_S1_S1_S1_S1_S1_S1_i_param_26,
	.param .u64 .ptr .align 1 _Z26fused_strassen_prep_kernelPKdiiiiiiiiiS0_iiiiiiiiiPdS1_S1_S1_S1_S1_S1_S1_i_param_27,
	.param .u32 _Z26fused_strassen_prep_kernelPKdiiiiiiiiiS0_iiiiiiiiiPdS1_S1_S1_S1_S1_S1_S1_i_param_28
)
{
	.reg .pred 	%p<2>;
	.reg .b32 	%r<52>;
	.reg .b64 	%rd<53>;
	.reg .b64 	%fd<17>;

	ld.param.u32 	%r2, [_Z26fused_strassen_prep_kernelPKdiiiiiiiiiS0_iiiiiiiiiPdS1_S1_S1_S1_S1_S1_S1_i_param_1];
	ld.param.u32 	%r3, [_Z26fused_strassen_prep_kernelPKdiiiiiiiiiS0_iiiiiiiiiPdS1_S1_S1_S1_S1_S1_S1_i_param_2];
	ld.param.u32 	%r4, [_Z26fused_strassen_prep_kernelPKdiiiiiiiiiS0_iiiiiiiiiPdS1_S1_S1_S1_S1_S1_S1_i_param_3];
	ld.param.u32 	%r5, [_Z26fused_strassen_prep_kernelPKdiiiiiiiiiS0_iiiiiiiiiPdS1_S1_S1_S1_S1_S1_S1_i_param_4];
	ld.param.u32 	%r6, [_Z26fused_strassen_prep_kernelPKdiiiiiiiiiS0_iiiiiiiiiPdS1_S1_S1_S1_S1_S1_S1_i_param_5];
	ld.param.u32 	%r7, [_Z26fused_strassen_prep_kernelPKdiiiiiiiiiS0_iiiiiiiiiPdS1_S1_S1_S1_S1_S1_S1_i_param_6];
	ld.param.u32 	%r8, [_Z26fused_strassen_prep_kernelPKdiiiiiiiiiS0_iiiiiiiiiPdS1_S1_S1_S1_S1_S1_S1_i_param_7];
	ld.param.u32 	%r9, [_Z26fused_strassen_prep_kernelPKdiiiiiiiiiS0_iiiiiiiiiPdS1_S1_S1_S1_S1_S1_S1_i_param_8];
	ld.param.u32 	%r10, [_Z26fused_strassen_prep_kernelPKdiiiiiiiiiS0_iiiiiiiiiPdS1_S1_S1_S1_S1_S1_S1_i_param_9];
	ld.param.u32 	%r11, [_Z26fused_strassen_prep_kernelPKdiiiiiiiiiS0_iiiiiiiiiPdS1_S1_S1_S1_S1_S1_S1_i_param_11];
	ld.param.u32 	%r12, [_Z26fused_strassen_prep_kernelPKdiiiiiiiiiS0_iiiiiiiiiPdS1_S1_S1_S1_S1_S1_S1_i_param_12];
	ld.param.u32 	%r13, [_Z26fused_strassen_prep_kernelPKdiiiiiiiiiS0_iiiiiiiiiPdS1_S1_S1_S1_S1_S1_S1_i_param_13];
	ld.param.u32 	%r14, [_Z26fused_strassen_prep_kernelPKdiiiiiiiiiS0_iiiiiiiiiPdS1_S1_S1_S1_S1_S1_S1_i_param_14];
	ld.param.u32 	%r15, [_Z26fused_strassen_prep_kernelPKdiiiiiiiiiS0_iiiiiiiiiPdS1_S1_S1_S1_S1_S1_S1_i_param_15];
	ld.param.u32 	%r16, [_Z26fused_strassen_prep_kernelPKdiiiiiiiiiS0_iiiiiiiiiPdS1_S1_S1_S1_S1_S1_S1_i_param_16];
	ld.param.u32 	%r17, [_Z26fused_strassen_prep_kernelPKdiiiiiiiiiS0_iiiiiiiiiPdS1_S1_S1_S1_S1_S1_S1_i_param_17];
	ld.param.u32 	%r18, [_Z26fused_strassen_prep_kernelPKdiiiiiiiiiS0_iiiiiiiiiPdS1_S1_S1_S1_S1_S1_S1_i_param_18];
	ld.param.u32 	%r19, [_Z26fused_strassen_prep_kernelPKdiiiiiiiiiS0_iiiiiiiiiPdS1_S1_S1_S1_S1_S1_S1_i_param_19];
	ld.param.u64 	%rd3, [_Z26fused_strassen_prep_kernelPKdiiiiiiiiiS0_iiiiiiiiiPdS1_S1_S1_S1_S1_S1_S1_i_param_20];
	ld.param.u64 	%rd4, [_Z26fused_strassen_prep_kernelPKdiiiiiiiiiS0_iiiiiiiiiPdS1_S1_S1_S1_S1_S1_S1_i_param_21];
	ld.param.u64 	%rd5, [_Z26fused_strassen_prep_kernelPKdiiiiiiiiiS0_iiiiiiiiiPdS1_S1_S1_S1_S1_S1_S1_i_param_22];
	ld.param.u32 	%r20, [_Z26fused_strassen_prep_kernelPKdiiiiiiiiiS0_iiiiiiiiiPdS1_S1_S1_S1_S1_S1_S1_i_param_28];
	mov.u32 	%r21, %ctaid.x;
	mov.u32 	%r22, %ntid.x;
	mov.u32 	%r23, %tid.x;
	mad.lo.s32 	%r1, %r21, %r22, %r23;
	mul.lo.s32 	%r24, %r20, %r20;
	setp.ge.s32 	%p1, %r1, %r24;
	@%p1 bra 	$L__BB2_2;
	ld.param.u64 	%rd52, [_Z26fused_strassen_prep_kernelPKdiiiiiiiiiS0_iiiiiiiiiPdS1_S1_S1_S1_S1_S1_S1_i_param_27];
	ld.param.u64 	%rd51, [_Z26fused_strassen_prep_kernelPKdiiiiiiiiiS0_iiiiiiiiiPdS1_S1_S1_S1_S1_S1_S1_i_param_26];
	ld.param.u64 	%rd50, [_Z26fused_strassen_prep_kernelPKdiiiiiiiiiS0_iiiiiiiiiPdS1_S1_S1_S1_S1_S1_S1_i_param_25];
	ld.param.u64 	%rd49, [_Z26fused_strassen_prep_kernelPKdiiiiiiiiiS0_iiiiiiiiiPdS1_S1_S1_S1_S1_S1_S1_i_param_24];
	ld.param.u64 	%rd48, [_Z26fused_strassen_prep_kernelPKdiiiiiiiiiS0_iiiiiiiiiPdS1_S1_S1_S1_S1_S1_S1_i_param_23];
	ld.param.u64 	%rd47, [_Z26fused_strassen_prep_kernelPKdiiiiiiiiiS0_iiiiiiiiiPdS1_S1_S1_S1_S1_S1_S1_i_param_10];
	ld.param.u64 	%rd46, [_Z26fused_strassen_prep_kernelPKdiiiiiiiiiS0_iiiiiiiiiPdS1_S1_S1_S1_S1_S1_S1_i_param_0];
	cvta.to.global.u64 	%rd11, %rd46;
	cvta.to.global.u64 	%rd12, %rd47;
	cvta.to.global.u64 	%rd13, %rd3;
	cvta.to.global.u64 	%rd14, %rd4;
	cvta.to.global.u64 	%rd15, %rd5;
	cvta.to.global.u64 	%rd16, %rd48;
	cvta.to.global.u64 	%rd17, %rd49;
	cvta.to.global.u64 	%rd18, %rd50;
	cvta.to.global.u64 	%rd19, %rd51;
	cvta.to.global.u64 	%rd20, %rd52;
	div.s32 	%r25, %r1, %r20;
	mul.lo.s32 	%r26, %r25, %r20;
	sub.s32 	%r27, %r1, %r26;
	add.s32 	%r28, %r25, %r3;
	add.s32 	%r29, %r27, %r4;
	mad.lo.s32 	%r30, %r28, %r2, %r29;
	mul.wide.s32 	%rd21, %r30, 8;
	add.s64 	%rd22, %rd11, %rd21;
	ld.global.f64 	%fd1, [%rd22];
	add.s32 	%r31, %r25, %r5;
	add.s32 	%r32, %r27, %r6;
	mad.lo.s32 	%r33, %r31, %r2, %r32;
	mul.wide.s32 	%rd23, %r33, 8;
	add.s64 	%rd24, %rd11, %rd23;
	ld.global.f64 	%fd2, [%rd24];
	add.s32 	%r34, %r25, %r7;
	add.s32 	%r35, %r27, %r8;
	mad.lo.s32 	%r36, %r34, %r2, %r35;
	mul.wide.s32 	%rd25, %r36, 8;
	add.s64 	%rd26, %rd11, %rd25;
	ld.global.f64 	%fd3, [%rd26];
	add.s32 	%r37, %r25, %r9;
	add.s32 	%r38, %r27, %r10;
	mad.lo.s32 	%r39, %r37, %r2, %r38;
	mul.wide.s32 	%rd27, %r39, 8;
	add.s64 	%rd28, %rd11, %rd27;
	ld.global.f64 	%fd4, [%rd28];
	add.s32 	%r40, %r25, %r12;
	add.s32 	%r41, %r27, %r13;
	mad.lo.s32 	%r42, %r40, %r11, %r41;
	mul.wide.s32 	%rd29, %r42, 8;
	add.s64 	%rd30, %rd12, %rd29;
	ld.global.f64 	%fd5, [%rd30];
	add.s32 	%r43, %r25, %r14;
	add.s32 	%r44, %r27, %r15;
	mad.lo.s32 	%r45, %r43, %r11, %r44;
	mul.wide.s32 	%rd31, %r45, 8;
	add.s64 	%rd32, %rd12, %rd31;
	ld.global.f64 	%fd6, [%rd32];
	add.s32 	%r46, %r25, %r16;
	add.s32 	%r47, %r27, %r17;
	mad.lo.s32 	%r48, %r46, %r11, %r47;
	mul.wide.s32 	%rd33, %r48, 8;
	add.s64 	%rd34, %rd12, %rd33;
	ld.global.f64 	%fd7, [%rd34];
	add.s32 	%r49, %r25, %r18;
	add.s32 	%r50, %r27, %r19;
	mad.lo.s32 	%r51, %r49, %r11, %r50;
	mul.wide.s32 	%rd35, %r51, 8;
	add.s64 	%rd36, %rd12, %rd35;
	ld.global.f64 	%fd8, [%rd36];
	add.f64 	%fd9, %fd1, %fd4;
	mul.wide.s32 	%rd37, %r1, 8;
	add.s64 	%rd38, %rd13, %rd37;
	st.global.f64 	[%rd38], %fd9;
	add.f64 	%fd10, %fd3, %fd4;
	add.s64 	%rd39, %rd14, %rd37;
	st.global.f64 	[%rd39], %fd10;
	add.f64 	%fd11, %fd1, %fd2;
	add.s64 	%rd40, %rd15, %rd37;
	st.global.f64 	[%rd40], %fd11;
	sub.f64 	%fd12, %fd3, %fd1;
	add.s64 	%rd41, %rd16, %rd37;
	st.global.f64 	[%rd41], %fd12;
	add.f64 	%fd13, %fd5, %fd8;
	add.s64 	%rd42, %rd17, %rd37;
	st.global.f64 	[%rd42], %fd13;
	sub.f64 	%fd14, %fd6, %fd8;
	add.s64 	%rd43, %rd18, %rd37;
	st.global.f64 	[%rd43], %fd14;
	sub.f64 	%fd15, %fd7, %fd5;
	add.s64 	%rd44, %rd19, %rd37;
	st.global.f64 	[%rd44], %fd15;
	add.f64 	%fd16, %fd5, %fd6;
	add.s64 	%rd45, %rd20, %rd37;
	st.global.f64 	[%rd45], %fd16;
$L__BB2_2:
	ret;

}
	// .globl	_Z20fused_m7_prep_kernelPKdiiiiiS0_iiiiiPdS1_i
.visible .entry _Z20fused_m7_prep_kernelPKdiiiiiS0_iiiiiPdS1_i(
	.param .u64 .ptr .align 1 _Z20fused_m7_prep_kernelPKdiiiiiS0_iiiiiPdS1_i_param_0,
	.param .u32 _Z20fused_m7_prep_kernelPKdiiiiiS0_iiiiiPdS1_i_param_1,
	.param .u32 _Z20fused_m7_prep_kernelPKdiiiiiS0_iiiiiPdS1_i_param_2,
	.param .u32 _Z20fused_m7_prep_kernelPKdiiiiiS0_iiiiiPdS1_i_param_3,
	.param .u32 _Z20fused_m7_prep_kernelPKdiiiiiS0_iiiiiPdS1_i_param_4,
	.param .u32 _Z20fused_m7_prep_kernelPKdiiiiiS0_iiiiiPdS1_i_param_5,
	.param .u64 .ptr .align 1 _Z20fused_m7_prep_kernelPKdiiiiiS0_iiiiiPdS1_i_param_6,
	.param .u32 _Z20fused_m7_prep_kernelPKdiiiiiS0_iiiiiPdS1_i_param_7,
	.param .u32 _Z20fused_m7_prep_kernelPKdiiiiiS0_iiiiiPdS1_i_param_8,
	.param .u32 _Z20fused_m7_prep_kernelPKdiiiiiS0_iiiiiPdS1_i_param_9,
	.param .u32 _Z20fused_m7_prep_kernelPKdiiiiiS0_iiiiiPdS1_i_param_10,
	.param .u32 _Z20fused_m7_prep_kernelPKdiiiiiS0_iiiiiPdS1_i_param_11,
	.param .u64 .ptr .align 1 _Z20fused_m7_prep_kernelPKdiiiiiS0_iiiiiPdS1_i_param_12,
	.param .u64 .ptr .align 1 _Z20fused_m7_prep_kernelPKdiiiiiS0_iiiiiPdS1_i_param_13,
	.param .u32 _Z20fused_m7_prep_kernelPKdiiiiiS0_iiiiiPdS1_i_param_14
)
{
	.reg .pred 	%p<2>;
	.reg .b32 	%r<32>;
	.reg .b64 	%rd<22>;
	.reg .b64 	%fd<7>;

	ld.param.u32 	%r2, [_Z20fused_m7_prep_kernelPKdiiiiiS0_iiiiiPdS1_i_param_1];
	ld.param.u32 	%r3, [_Z20fused_m7_prep_kernelPKdiiiiiS0_iiiiiPdS1_i_param_2];
	ld.param.u32 	%r4, [_Z20fused_m7_prep_kernelPKdiiiiiS0_iiiiiPdS1_i_param_3];
	ld.param.u32 	%r5, [_Z20fused_m7_prep_kernelPKdiiiiiS0_iiiiiPdS1_i_param_4];
	ld.param.u32 	%r6, [_Z20fused_m7_prep_kernelPKdiiiiiS0_iiiiiPdS1_i_param_5];
	ld.param.u32 	%r7, [_Z20fused_m7_prep_kernelPKdiiiiiS0_iiiiiPdS1_i_param_7];
	ld.param.u32 	%r8, [_Z20fused_m7_prep_kernelPKdiiiiiS0_iiiiiPdS1_i_param_8];
	ld.param.u32 	%r9, [_Z20fused_m7_prep_kernelPKdiiiiiS0_iiiiiPdS1_i_param_9];
	ld.param.u32 	%r10, [_Z20fused_m7_prep_kernelPKdiiiiiS0_iiiiiPdS1_i_param_10];
	ld.param.u32 	%r11, [_Z20fused_m7_prep_kernelPKdiiiiiS0_iiiiiPdS1_i_param_11];
	ld.param.u64 	%rd3, [_Z20fused_m7_prep_kernelPKdiiiiiS0_iiiiiPdS1_i_param_12];
	ld.param.u64 	%rd4, [_Z20fused_m7_prep_kernelPKdiiiiiS0_iiiiiPdS1_i_param_13];
	ld.param.u32 	%r12, [_Z20fused_m7_prep_kernelPKdiiiiiS0_iiiiiPdS1_i_param_14];
	mov.u32 	%r13, %ctaid.x;
	mov.u32 	%r14, %ntid.x;
	mov.u32 	%r15, %tid.x;
	mad.lo.s32 	%r1, %r13, %r14, %r15;
	mul.lo.s32 	%r16, %r12, %r12;
	setp.ge.s32 	%p1, %r1, %r16;
	@%p1 bra 	$L__BB3_2;
	ld.param.u64 	%rd21, [_Z20fused_m7_prep_kernelPKdiiiiiS0_iiiiiPdS1_i_param_6];
	ld.param.u64 	%rd20, [_Z20fused_m7_prep_kernelPKdiiiiiS0_iiiiiPdS1_i_param_0];
	cvta.to.global.u64 	%rd5, %rd20;
	cvta.to.global.u64 	%rd6, %rd21;
	cvta.to.global.u64 	%rd7, %rd3;
	cvta.to.global.u64 	%rd8, %rd4;
	div.s32 	%r17, %r1, %r12;
	mul.lo.s32 	%r18, %r17, %r12;
	sub.s32 	%r19, %r1, %r18;
	add.s32 	%r20, %r17, %r3;
	add.s32 	%r21, %r19, %r4;
	mad.lo.s32 	%r22, %r20, %r2, %r21;
	mul.wide.s32 	%rd9, %r22, 8;
	add.s64 	%rd10, %rd5, %rd9;
	ld.global.f64 	%fd1, [%rd10];
	add.s32 	%r23, %r17, %r5;
	add.s32 	%r24, %r19, %r6;
	mad.lo.s32 	%r25, %r23, %r2, %r24;
	mul.wide.s32 	%rd11, %r25, 8;
	add.s64 	%rd12, %rd5, %rd11;
	ld.global.f64 	%fd2, [%rd12];
	add.s32 	%r26, %r17, %r8;
	add.s32 	%r27, %r19, %r9;
	mad.lo.s32 	%r28, %r26, %r7, %r27;
	mul.wide.s32 	%rd13, %r28, 8;
	add.s64 	%rd14, %rd6, %rd13;
	ld.global.f64 	%fd3, [%rd14];
	add.s32 	%r29, %r17, %r10;
	add.s32 	%r30, %r19, %r11;
	mad.lo.s32 	%r31, %r29, %r7, %r30;
	mul.wide.s32 	%rd15, %r31, 8;
	add.s64 	%rd16, %rd6, %rd15;
	ld.global.f64 	%fd4, [%rd16];
	sub.f64 	%fd5, %fd1, %fd2;
	mul.wide.s32 	%rd17, %r1, 8;
	add.s64 	%rd18, %rd7, %rd17;
	st.global.f64 	[%rd18], %fd5;
	add.f64 	%fd6, %fd3, %fd4;
	add.s64 	%rd19, %rd8, %rd17;
	st.global.f64 	[%rd19], %fd6;
$L__BB3_2:
	ret;

}
	// .globl	_Z29fused_strassen_combine_kernelPKdS0_S0_S0_S0_S0_S0_Pdiiiiiiiiii
.visible .entry _Z29fused_strassen_combine_kernelPKdS0_S0_S0_S0_S0_S0_Pdiiiiiiiiii(
	.param .u64 .ptr .align 1 _Z29fused_strassen_combine_kernelPKdS0_S0_S0_S0_S0_S0_Pdiiiiiiiiii_param_0,
	.param .u64 .ptr .align 1 _Z29fused_strassen_combine_kernelPKdS0_S0_S0_S0_S0_S0_Pdiiiiiiiiii_param_1,
	.param .u64 .ptr .align 1 _Z29fused_strassen_combine_kernelPKdS0_S0_S0_S0_S0_S0_Pdiiiiiiiiii_param_2,
	.param .u64 .ptr .align 1 _Z29fused_strassen_combine_kernelPKdS0_S0_S0_S0_S0_S0_Pdiiiiiiiiii_param_3,
	.param .u64 .ptr .align 1 _Z29fused_strassen_combine_kernelPKdS0_S0_S0_S0_S0_S0_Pdiiiiiiiiii_param_4,
	.param .u64 .ptr .align 1 _Z29fused_strassen_combine_kernelPKdS0_S0_S0_S0_S0_S0_Pdiiiiiiiiii_param_5,
	.param .u64 .ptr .align 1 _Z29fused_strassen_combine_kernelPKdS0_S0_S0_S0_S0_S0_Pdiiiiiiiiii_param_6,
	.param .u64 .ptr .align 1 _Z29fused_strassen_combine_kernelPKdS0_S0_S0_S0_S0_S0_Pdiiiiiiiiii_param_7,
	.param .u32 _Z29fused_strassen_combine_kernelPKdS0_S0_S0_S0_S0_S0_Pdiiiiiiiiii_param_8,
	.param .u32 _Z29fused_strassen_combine_kernelPKdS0_S0_S0_S0_S0_S0_Pdiiiiiiiiii_param_9,
	.param .u32 _Z29fused_strassen_combine_kernelPKdS0_S0_S0_S0_S0_S0_Pdiiiiiiiiii_param_10,
	.param .u32 _Z29fused_strassen_combine_kernelPKdS0_S0_S0_S0_S0_S0_Pdiiiiiiiiii_param_11,
	.param .u32 _Z29fused_strassen_combine_kernelPKdS0_S0_S0_S0_S0_S0_Pdiiiiiiiiii_param_12,
	.param .u32 _Z29fused_strassen_combine_kernelPKdS0_S0_S0_S0_S0_S0_Pdiiiiiiiiii_param_13,
	.param .u32 _Z29fused_strassen_combine_kernelPKdS0_S0_S0_S0_S0_S0_Pdiiiiiiiiii_param_14,
	.param .u32 _Z29fused_strassen_combine_kernelPKdS0_S0_S0_S0_S0_S0_Pdiiiiiiiiii_param_15,
	.param .u32 _Z29fused_strassen_combine_kernelPKdS0_S0_S0_S0_S0_S0_Pdiiiiiiiiii_param_16,
	.param .u32 _Z29fused_strassen_combine_kernelPKdS0_S0_S0_S0_S0_S0_Pdiiiiiiiiii_param_17
)
{
	.reg .pred 	%p<2>;
	.reg .b32 	%r<31>;
	.reg .b64 	%rd<35>;
	.reg .b64 	%fd<21>;

	ld.param.u64 	%rd2, [_Z29fused_strassen_combine_kernelPKdS0_S0_S0_S0_S0_S0_Pdiiiiiiiiii_param_1];
	ld.param.u64 	%rd4, [_Z29fused_strassen_combine_kernelPKdS0_S0_S0_S0_S0_S0_Pdiiiiiiiiii_param_3];
	ld.param.u64 	%rd5, [_Z29fused_strassen_combine_kernelPKdS0_S0_S0_S0_S0_S0_Pdiiiiiiiiii_param_4];
	ld.param.u64 	%rd6, [_Z29fused_strassen_combine_kernelPKdS0_S0_S0_S0_S0_S0_Pdiiiiiiiiii_param_5];
	ld.param.u64 	%rd7, [_Z29fused_strassen_combine_kernelPKdS0_S0_S0_S0_S0_S0_Pdiiiiiiiiii_param_6];
	ld.param.u64 	%rd8, [_Z29fused_strassen_combine_kernelPKdS0_S0_S0_S0_S0_S0_Pdiiiiiiiiii_param_7];
	ld.param.u32 	%r2, [_Z29fused_strassen_combine_kernelPKdS0_S0_S0_S0_S0_S0_Pdiiiiiiiiii_param_8];
	ld.param.u32 	%r3, [_Z29fused_strassen_combine_kernelPKdS0_S0_S0_S0_S0_S0_Pdiiiiiiiiii_param_9];
	ld.param.u32 	%r4, [_Z29fused_strassen_combine_kernelPKdS0_S0_S0_S0_S0_S0_Pdiiiiiiiiii_param_10];
	ld.param.u32 	%r5, [_Z29fused_strassen_combine_kernelPKdS0_S0_S0_S0_S0_S0_Pdiiiiiiiiii_param_11];
	ld.param.u32 	%r6, [_Z29fused_strassen_combine_kernelPKdS0_S0_S0_S0_S0_S0_Pdiiiiiiiiii_param_12];
	ld.param.u32 	%r7, [_Z29fused_strassen_combine_kernelPKdS0_S0_S0_S0_S0_S0_Pdiiiiiiiiii_param_13];
	ld.param.u32 	%r8, [_Z29fused_strassen_combine_kernelPKdS0_S0_S0_S0_S0_S0_Pdiiiiiiiiii_param_14];
	ld.param.u32 	%r9, [_Z29fused_strassen_combine_kernelPKdS0_S0_S0_S0_S0_S0_Pdiiiiiiiiii_param_15];
	ld.param.u32 	%r10, [_Z29fused_strassen_combine_kernelPKdS0_S0_S0_S0_S0_S0_Pdiiiiiiiiii_param_16];
	ld.param.u32 	%r11, [_Z29fused_strassen_combine_kernelPKdS0_S0_S0_S0_S0_S0_Pdiiiiiiiiii_param_17];
	mov.u32 	%r12, %ctaid.x;
	mov.u32 	%r13, %ntid.x;
	mov.u32 	%r14, %tid.x;
	mad.lo.s32 	%r1, %r12, %r13, %r14;
	mul.lo.s32 	%r15, %r11, %r11;
	setp.ge.s32 	%p1, %r1, %r15;
	@%p1 bra 	$L__BB4_2;
	ld.param.u64 	%rd34, [_Z29fused_strassen_combine_kernelPKdS0_S0_S0_S0_S0_S0_Pdiiiiiiiiii_param_2];
	ld.param.u64 	%rd33, [_Z29fused_strassen_combine_kernelPKdS0_S0_S0_S0_S0_S0_Pdiiiiiiiiii_param_0];
	cvta.to.global.u64 	%rd9, %rd33;
	cvta.to.global.u64 	%rd10, %rd4;
	cvta.to.global.u64 	%rd11, %rd5;
	cvta.to.global.u64 	%rd12, %rd7;
	cvta.to.global.u64 	%rd13, %rd8;
	cvta.to.global.u64 	%rd14, %rd34;
	cvta.to.global.u64 	%rd15, %rd2;
	cvta.to.global.u64 	%rd16, %rd6;
	div.s32 	%r16, %r1, %r11;
	mul.lo.s32 	%r17, %r16, %r11;
	sub.s32 	%r18, %r1, %r17;
	mul.wide.s32 	%rd17, %r1, 8;
	add.s64 	%rd18, %rd9, %rd17;
	ld.global.f64 	%fd1, [%rd18];
	add.s64 	%rd19, %rd10, %rd17;
	ld.global.f64 	%fd2, [%rd19];
	add.f64 	%fd3, %fd1, %fd2;
	add.s64 	%rd20, %rd11, %rd17;
	ld.global.f64 	%fd4, [%rd20];
	sub.f64 	%fd5, %fd3, %fd4;
	add.s64 	%rd21, %rd12, %rd17;
	ld.global.f64 	%fd6, [%rd21];
	add.f64 	%fd7, %fd5, %fd6;
	add.s32 	%r19, %r16, %r3;
	add.s32 	%r20, %r18, %r4;
	mad.lo.s32 	%r21, %r19, %r2, %r20;
	mul.wide.s32 	%rd22, %r21, 8;
	add.s64 	%rd23, %rd13, %rd22;
	st.global.f64 	[%rd23], %fd7;
	add.s64 	%rd24, %rd14, %rd17;
	ld.global.f64 	%fd8, [%rd24];
	ld.global.f64 	%fd9, [%rd20];
	add.f64 	%fd10, %fd8, %fd9;
	add.s32 	%r22, %r16, %r5;
	add.s32 	%r23, %r18, %r6;
	mad.lo.s32 	%r24, %r22, %r2, %r23;
	mul.wide.s32 	%rd25, %r24, 8;
	add.s64 	%rd26, %rd13, %rd25;
	st.global.f64 	[%rd26], %fd10;
	add.s64 	%rd27, %rd15, %rd17;
	ld.global.f64 	%fd11, [%rd27];
	ld.global.f64 	%fd12, [%rd19];
	add.f64 	%fd13, %fd11, %fd12;
	add.s32 	%r25, %r16, %r7;
	add.s32 	%r26, %r18, %r8;
	mad.lo.s32 	%r27, %r25, %r2, %r26;
	mul.wide.s32 	%rd28, %r27, 8;
	add.s64 	%rd29, %rd13, %rd28;
	st.global.f64 	[%rd29], %fd13;
	ld.global.f64 	%fd14, [%rd18];
	ld.global.f64 	%fd15, [%rd27];
	sub.f64 	%fd16, %fd14, %fd15;
	ld.global.f64 	%fd17, [%rd24];
	add.f64 	%fd18, %fd16, %fd17;
	add.s64 	%rd30, %rd16, %rd17;
	ld.global.f64 	%fd19, [%rd30];
	add.f64 	%fd20, %fd18, %fd19;
	add.s32 	%r28, %r16, %r9;
	add.s32 	%r29, %r18, %r10;
	mad.lo.s32 	%r30, %r28, %r2, %r29;
	mul.wide.s32 	%rd31, %r30, 8;
	add.s64 	%rd32, %rd13, %rd31;
	st.global.f64 	[%rd32], %fd20;
$L__BB4_2:
	ret;

}
	// .globl	_Z17accumulate_kernelPdPKdiiii
.visible .entry _Z17accumulate_kernelPdPKdiiii(
	.param .u64 .ptr .align 1 _Z17accumulate_kernelPdPKdiiii_param_0,
	.param .u64 .ptr .align 1 _Z17accumulate_kernelPdPKdiiii_param_1,
	.param .u32 _Z17accumulate_kernelPdPKdiiii_param_2,
	.param .u32 _Z17accumulate_kernelPdPKdiiii_param_3,
	.param .u32 _Z17accumulate_kernelPdPKdiiii_param_4,
	.param .u32 _Z17accumulate_kernelPdPKdiiii_param_5
)
{
	.reg .pred 	%p<3>;
	.reg .b32 	%r<18>;
	.reg .b64 	%rd<9>;
	.reg .b64 	%fd<4>;

	ld.param.u64 	%rd1, [_Z17accumulate_kernelPdPKdiiii_param_0];
	ld.param.u64 	%rd2, [_Z17accumulate_kernelPdPKdiiii_param_1];
	ld.param.u32 	%r4, [_Z17accumulate_kernelPdPKdiiii_param_2];
	ld.param.u32 	%r5, [_Z17accumulate_kernelPdPKdiiii_param_3];
	ld.param.u32 	%r6, [_Z17accumulate_kernelPdPKdiiii_param_4];
	ld.param.u32 	%r7, [_Z17accumulate_kernelPdPKdiiii_param_5];
	mov.u32 	%r8, %ctaid.x;
	mov.u32 	%r9, %ntid.x;
	mov.u32 	%r10, %tid.x;
	mad.lo.s32 	%r1, %r8, %r9, %r10;
	mul.lo.s32 	%r11, %r6, %r6;
	setp.ge.s32 	%p1, %r1, %r11;
	@%p1 bra 	$L__BB5_3;
	div.s32 	%r12, %r1, %r6;
	mul.lo.s32 	%r14, %r12, %r6;
	sub.s32 	%r15, %r1, %r14;
	add.s32 	%r2, %r12, %r4;
	add.s32 	%r3, %r15, %r5;
	max.s32 	%r16, %r2, %r3;
	setp.ge.s32 	%p2, %r16, %r7;
	@%p2 bra 	$L__BB5_3;
	cvta.to.global.u64 	%rd3, %rd2;
	mul.wide.s32 	%rd4, %r1, 8;
	add.s64 	%rd5, %rd3, %rd4;
	ld.global.f64 	%fd1, [%rd5];
	mad.lo.s32 	%r17, %r2, %r7, %r3;
	cvta.to.global.u64 	%rd6, %rd1;
	mul.wide.s32 	%rd7, %r17, 8;
	add.s64 	%rd8, %rd6, %rd7;
	ld.global.f64 	%fd2, [%rd8];
	add.f64 	%fd3, %fd1, %fd2;
	st.global.f64 	[%rd8], %fd3;
$L__BB5_3:
	ret;

}


// ===== COMPILED SASS (sm_100) =====

	.target	sm_100

	.elftype	@"ET_EXEC"


//--------------------- .note.nv.tkinfo           --------------------------
	.section	.note.nv.tkinfo,"",@"SHT_NOTE"
	.sectionflags	@"SHF_NOTE_NV_TKINFO"
	.tkinfo
        /*0018*/ 	.word	0x00000002
        /*0030*/ 	.string	""
        /*0030*/ 	.string	"ptxas"
        /*0030*/ 	.string	"Cuda compilation tools, release 13.0, V13.0.88"
        /*0030*/ 	.string	"Build cuda_13.0.r13.0/compiler.36424714_0"
        /*0030*/ 	.string	"-arch sm_100 -m 64 "



//--------------------- .note.nv.cuinfo           --------------------------
	.section	.note.nv.cuinfo,"",@"SHT_NOTE"
	.sectionflags	@"SHF_NOTE_NV_CUINFO"
        /*0018*/ 	.short	0x0002
        /*001a*/ 	.short	0x0064
        /*001c*/ 	.short	0x0082
	.zero		2


//--------------------- .nv.info                  --------------------------
	.section	.nv.info,"",@"SHT_CUDA_INFO"
	.align	4


	//----- nvinfo : EIATTR_REGCOUNT
	.align		4
        /*0000*/ 	.byte	0x04, 0x2f
        /*0002*/ 	.short	(.L_1 - .L_0)
	.align		4
.L_0:
        /*0004*/ 	.word	index@(_Z21matrix_add_sub_kernelPKdiiiS0_iiiPdii)
        /*0008*/ 	.word	0x0000000c


	//----- nvinfo : EIATTR_FRAME_SIZE
	.align		4
.L_1:
        /*000c*/ 	.byte	0x04, 0x11
        /*000e*/ 	.short	(.L_3 - .L_2)
	.align		4
.L_2:
        /*0010*/ 	.word	index@(_Z21matrix_add_sub_kernelPKdiiiS0_iiiPdii)
        /*0014*/ 	.word	0x00000000


	//----- nvinfo : EIATTR_REGCOUNT
	.align		4
.L_3:
        /*0018*/ 	.byte	0x04, 0x2f
        /*001a*/ 	.short	(.L_5 - .L_4)
	.align		4
.L_4:
        /*001c*/ 	.word	index@(_Z20matmul_kernel_offsetPKdiiiS0_iiiPdi)
        /*0020*/ 	.word	0x00000020


	//----- nvinfo : EIATTR_FRAME_SIZE
	.align		4
.L_5:
        /*0024*/ 	.byte	0x04, 0x11
        /*0026*/ 	.short	(.L_7 - .L_6)
	.align		4
.L_6:
        /*0028*/ 	.word	index@(_Z20matmul_kernel_offsetPKdiiiS0_iiiPdi)
        /*002c*/ 	.word	0x00000000


	//----- nvinfo : EIATTR_REGCOUNT
	.align		4
.L_7:
        /*0030*/ 	.byte	0x04, 0x2f
        /*0032*/ 	.short	(.L_9 - .L_8)
	.align		4
.L_8:
        /*0034*/ 	.word	index@(_Z26fused_strassen_prep_kernelPKdiiiiiiiiiS0_iiiiiiiiiPdS1_S1_S1_S1_S1_S1_S1_i)
        /*0038*/ 	.word	0x00000020


	//----- nvinfo : EIATTR_FRAME_SIZE
	.align		4
.L_9:
        /*003c*/ 	.byte	0x04, 0x11
        /*003e*/ 	.short	(.L_11 - .L_10)
	.align		4
.L_10:
        /*0040*/ 	.word	index@(_Z26fused_strassen_prep_kernelPKdiiiiiiiiiS0_iiiiiiiiiPdS1_S1_S1_S1_S1_S1_S1_i)
        /*0044*/ 	.word	0x00000000


	//----- nvinfo : EIATTR_REGCOUNT
	.align		4
.L_11:
        /*0048*/ 	.byte	0x04, 0x2f
        /*004a*/ 	.short	(.L_13 - .L_12)
	.align		4
.L_12:
        /*004c*/ 	.word	index@(_Z20fused_m7_prep_kernelPKdiiiiiS0_iiiiiPdS1_i)
        /*0050*/ 	.word	0x00000014


	//----- nvinfo : EIATTR_FRAME_SIZE
	.align		4
.L_13:
        /*0054*/ 	.byte	0x04, 0x11
        /*0056*/ 	.short	(.L_15 - .L_14)
	.align		4
.L_14:
        /*0058*/ 	.word	index@(_Z20fused_m7_prep_kernelPKdiiiiiS0_iiiiiPdS1_i)
        /*005c*/ 	.word	0x00000000


	//----- nvinfo : EIATTR_REGCOUNT
	.align		4
.L_15:
        /*0060*/ 	.byte	0x04, 0x2f
        /*0062*/ 	.short	(.L_17 - .L_16)
	.align		4
.L_16:
        /*0064*/ 	.word	index@(_Z29fused_strassen_combine_kernelPKdS0_S0_S0_S0_S0_S0_Pdiiiiiiiiii)
        /*0068*/ 	.word	0x0000001a


	//----- nvinfo : EIATTR_FRAME_SIZE
	.align		4
.L_17:
        /*006c*/ 	.byte	0x04, 0x11
        /*006e*/ 	.short	(.L_19 - .L_18)
	.align		4
.L_18:
        /*0070*/ 	.word	index@(_Z29fused_strassen_combine_kernelPKdS0_S0_S0_S0_S0_S0_Pdiiiiiiiiii)
        /*0074*/ 	.word	0x00000000


	//----- nvinfo : EIATTR_REGCOUNT
	.align		4
.L_19:
        /*0078*/ 	.byte	0x04, 0x2f
        /*007a*/ 	.short	(.L_21 - .L_20)
	.align		4
.L_20:
        /*007c*/ 	.word	index@(_Z17accumulate_kernelPdPKdiiii)
        /*0080*/ 	.word	0x0000000c


	//----- nvinfo : EIATTR_FRAME_SIZE
	.align		4
.L_21:
        /*0084*/ 	.byte	0x04, 0x11
        /*0086*/ 	.short	(.L_23 - .L_22)
	.align		4
.L_22:
        /*0088*/ 	.word	index@(_Z17accumulate_kernelPdPKdiiii)
        /*008c*/ 	.word	0x00000000


	//----- nvinfo : EIATTR_MIN_STACK_SIZE
	.align		4
.L_23:
        /*0090*/ 	.byte	0x04, 0x12
        /*0092*/ 	.short	(.L_25 - .L_24)
	.align		4
.L_24:
        /*0094*/ 	.word	index@(_Z17accumulate_kernelPdPKdiiii)
        /*0098*/ 	.word	0x00000000


	//----- nvinfo : EIATTR_MIN_STACK_SIZE
	.align		4
.L_25:
        /*009c*/ 	.byte	0x04, 0x12
        /*009e*/ 	.short	(.L_27 - .L_26)
	.align		4
.L_26:
        /*00a0*/ 	.word	index@(_Z29fused_strassen_combine_kernelPKdS0_S0_S0_S0_S0_S0_Pdiiiiiiiiii)
        /*00a4*/ 	.word	0x00000000


	//----- nvinfo : EIATTR_MIN_STACK_SIZE
	.align		4
.L_27:
        /*00a8*/ 	.byte	0x04, 0x12
        /*00aa*/ 	.short	(.L_29 - .L_28)
	.align		4
.L_28:
        /*00ac*/ 	.word	index@(_Z20fused_m7_prep_kernelPKdiiiiiS0_iiiiiPdS1_i)
        /*00b0*/ 	.word	0x00000000


	//----- nvinfo : EIATTR_MIN_STACK_SIZE
	.align		4
.L_29:
        /*00b4*/ 	.byte	0x04, 0x12
        /*00b6*/ 	.short	(.L_31 - .L_30)
	.align		4
.L_30:
        /*00b8*/ 	.word	index@(_Z26fused_strassen_prep_kernelPKdiiiiiiiiiS0_iiiiiiiiiPdS1_S1_S1_S1_S1_S1_S1_i)
        /*00bc*/ 	.word	0x00000000


	//----- nvinfo : EIATTR_MIN_STACK_SIZE
	.align		4
.L_31:
        /*00c0*/ 	.byte	0x04, 0x12
        /*00c2*/ 	.short	(.L_33 - .L_32)
	.align		4
.L_32:
        /*00c4*/ 	.word	index@(_Z20matmul_kernel_offsetPKdiiiS0_iiiPdi)
        /*00c8*/ 	.word	0x00000000


	//----- nvinfo : EIATTR_MIN_STACK_SIZE
	.align		4
.L_33:
        /*00cc*/ 	.byte	0x04, 0x12
        /*00ce*/ 	.short	(.L_35 - .L_34)
	.align		4
.L_34:
        /*00d0*/ 	.word	index@(_Z21matrix_add_sub_kernelPKdiiiS0_iiiPdii)
        /*00d4*/ 	.word	0x00000000
.L_35:


//--------------------- .nv.compat                --------------------------
	.section	.nv.compat,"",@"SHT_CUDA_COMPAT_INFO"
	.align	4
        /*0000*/ 	.byte	0x02, 0x09, 0x00, 0x00, 0x02, 0x02, 0x01, 0x00, 0x02, 0x05, 0x05, 0x00, 0x03, 0x07, 0x01, 0x01
        /*0010*/ 	.byte	0x02, 0x03, 0x00, 0x00, 0x02, 0x06, 0x01, 0x00, 0x04, 0x0b, 0x08, 0x00, 0x01, 0x00, 0x00, 0x00
        /*0020*/ 	.byte	0x00, 0x00, 0x00, 0x00


//--------------------- .nv.info._Z17accumulate_kernelPdPKdiiii --------------------------
	.section	.nv.info._Z17accumulate_kernelPdPKdiiii,"",@"SHT_CUDA_INFO"
	.sectionflags	@""
	.align	4


	//----- nvinfo : EIATTR_CUDA_API_VERSION
	.align		4
        /*0000*/ 	.byte	0x04, 0x37
        /*0002*/ 	.short	(.L_37 - .L_36)
.L_36:
        /*0004*/ 	.word	0x00000082


	//----- nvinfo : EIATTR_KPARAM_INFO
	.align		4
.L_37:
        /*0008*/ 	.byte	0x04, 0x17
        /*000a*/ 	.short	(.L_39 - .L_38)
.L_38:
        /*000c*/ 	.word	0x00000000
        /*0010*/ 	.short	0x0005
        /*0012*/ 	.short	0x001c
        /*0014*/ 	.byte	0x00, 0xf0, 0x11, 0x00


	//----- nvinfo : EIATTR_KPARAM_INFO
	.align		4
.L_39:
        /*0018*/ 	.byte	0x04, 0x17
        /*001a*/ 	.short	(.L_41 - .L_40)
.L_40:
        /*001c*/ 	.word	0x00000000
        /*0020*/ 	.short	0x0004
        /*0022*/ 	.short	0x0018
        /*0024*/ 	.byte	0x00, 0xf0, 0x11, 0x00


	//----- nvinfo : EIATTR_KPARAM_INFO
	.align		4
.L_41:
        /*0028*/ 	.byte	0x04, 0x17
        /*002a*/ 	.short	(.L_43 - .L_42)
.L_42:
        /*002c*/ 	.word	0x00000000
        /*0030*/ 	.short	0x0003
        /*0032*/ 	.short	0x0014
        /*0034*/ 	.byte	0x00, 0xf0, 0x11, 0x00


	//----- nvinfo : EIATTR_KPARAM_INFO
	.align		4
.L_43:
        /*0038*/ 	.byte	0x04, 0x17
        /*003a*/ 	.short	(.L_45 - .L_44)
.L_44:
        /*003c*/ 	.word	0x00000000
        /*0040*/ 	.short	0x0002
        /*0042*/ 	.short	0x0010
        /*0044*/ 	.byte	0x00, 0xf0, 0x11, 0x00


	//----- nvinfo : EIATTR_KPARAM_INFO
	.align		4
.L_45:
        /*0048*/ 	.byte	0x04, 0x17
        /*004a*/ 	.short	(.L_47 - .L_46)
.L_46:
        /*004c*/ 	.word	0x00000000
        /*0050*/ 	.short	0x0001
        /*0052*/ 	.short	0x0008
        /*0054*/ 	.byte	0x00, 0xf5, 0x21, 0x00


	//----- nvinfo : EIATTR_KPARAM_INFO
	.align		4
.L_47:
        /*0058*/ 	.byte	0x04, 0x17
        /*005a*/ 	.short	(.L_49 - .L_48)
.L_48:
        /*005c*/ 	.word	0x00000000
        /*0060*/ 	.short	0x0000
        /*0062*/ 	.short	0x0000
        /*0064*/ 	.byte	0x00, 0xf5, 0x21, 0x00


	//----- nvinfo : EIATTR_SPARSE_MMA_MASK
	.align		4
.L_49:
        /*0068*/ 	.byte	0x03, 0x50
        /*006a*/ 	.short	0x0000


	//----- nvinfo : EIATTR_MAXREG_COUNT
	.align		4
        /*006c*/ 	.byte	0x03, 0x1b
        /*006e*/ 	.short	0x00ff


	//----- nvinfo : EIATTR_MERCURY_ISA_VERSION
	.align		4
        /*0070*/ 	.byte	0x03, 0x5f
        /*0072*/ 	.short	0x0101


	//----- nvinfo : EIATTR_VRC_CTA_INIT_COUNT
	.align		4
        /*0074*/ 	.byte	0x02, 0x4a
	.zero		1
	.zero		1


	//----- nvinfo : EIATTR_EXIT_INSTR_OFFSETS
	.align		4
        /*0078*/ 	.byte	0x04, 0x1c
        /*007a*/ 	.short	(.L_51 - .L_50)


	//   ....[0]....
.L_50:
        /*007c*/ 	.word	0x00000080


	//   ....[1]....
        /*0080*/ 	.word	0x00000280


	//   ....[2]....
        /*0084*/ 	.word	0x00000330


	//----- nvinfo : EIATTR_CBANK_PARAM_SIZE
	.align		4
.L_51:
        /*0088*/ 	.byte	0x03, 0x19
        /*008a*/ 	.short	0x0020


	//----- nvinfo : EIATTR_PARAM_CBANK
	.align		4
        /*008c*/ 	.byte	0x04, 0x0a
        /*008e*/ 	.short	(.L_53 - .L_52)
	.align		4
.L_52:
        /*0090*/ 	.word	index@(.nv.constant0._Z17accumulate_kernelPdPKdiiii)
        /*0094*/ 	.short	0x0380
        /*0096*/ 	.short	0x0020


	//----- nvinfo : EIATTR_SW_WAR
	.align		4
.L_53:
        /*0098*/ 	.byte	0x04, 0x36
        /*009a*/ 	.short	(.L_55 - .L_54)
.L_54:
        /*009c*/ 	.word	0x00000008
.L_55:


//--------------------- .nv.info._Z29fused_strassen_combine_kernelPKdS0_S0_S0_S0_S0_S0_Pdiiiiiiiiii --------------------------
	.section	.nv.info._Z29fused_strassen_combine_kernelPKdS0_S0_S0_S0_S0_S0_Pdiiiiiiiiii,"",@"SHT_CUDA_INFO"
	.sectionflags	@""
	.align	4


	//----- nvinfo : EIATTR_CUDA_API_VERSION
	.align		4
        /*0000*/ 	.byte	0x04, 0x37
        /*0002*/ 	.short	(.L_57 - .L_56)
.L_56:
        /*0004*/ 	.word	0x00000082


	//----- nvinfo : EIATTR_KPARAM_INFO
	.align		4
.L_57:
        /*0008*/ 	.byte	0x04, 0x17
        /*000a*/ 	.short	(.L_59 - .L_58)
.L_58:
        /*000c*/ 	.word	0x00000000
        /*0010*/ 	.short	0x0011
        /*0012*/ 	.short	0x0064
        /*0014*/ 	.byte	0x00, 0xf0, 0x11, 0x00


	//----- nvinfo : EIATTR_KPARAM_INFO
	.align		4
.L_59:
        /*0018*/ 	.byte	0x04, 0x17
        /*001a*/ 	.short	(.L_61 - .L_60)
.L_60:
        /*001c*/ 	.word	0x00000000
        /*0020*/ 	.short	0x0010
        /*0022*/ 	.short	0x0060
        /*0024*/ 	.byte	0x00, 0xf0, 0x11, 0x00


	//----- nvinfo : EIATTR_KPARAM_INFO
	.align		4
.L_61:
        /*0028*/ 	.byte	0x04, 0x17
        /*002a*/ 	.short	(.L_63 - .L_62)
.L_62:
        /*002c*/ 	.word	0x00000000
        /*0030*/ 	.short	0x000f
        /*0032*/ 	.short	0x005c
        /*0034*/ 	.byte	0x00, 0xf0, 0x11, 0x00


	//----- nvinfo : EIATTR_KPARAM_INFO
	.align		4
.L_63:
        /*0038*/ 	.byte	0x04, 0x17
        /*003a*/ 	.short	(.L_65 - .L_64)
.L_64:
        /*003c*/ 	.word	0x00000000
        /*0040*/ 	.short	0x000e
        /*0042*/ 	.short	0x0058
        /*0044*/ 	.byte	0x00, 0xf0, 0x11, 0x00


	//----- nvinfo : EIATTR_KPARAM_INFO
	.align		4
.L_65:
        /*0048*/ 	.byte	0x04, 0x17
        /*004a*/ 	.short	(.L_67 - .L_66)
.L_66:
        /*004c*/ 	.word	0x00000000
        /*0050*/ 	.short	0x000d
        /*0052*/ 	.short	0x0054
        /*0054*/ 	.byte	0x00, 0xf0, 0x11, 0x00


	//----- nvinfo : EIATTR_KPARAM_INFO
	.align		4
.L_67:
        /*0058*/ 	.byte	0x04, 0x17
        /*005a*/ 	.short	(.L_69 - .L_68)
.L_68:
        /*005c*/ 	.word	0x00000000
        /*0060*/ 	.short	0x000c
        /*0062*/ 	.short	0x0050
        /*0064*/ 	.byte	0x00, 0xf0, 0x11, 0x00


	//----- nvinfo : EIATTR_KPARAM_INFO
	.align		4
.L_69:
        /*0068*/ 	.byte	0x04, 0x17
        /*006a*/ 	.short	(.L_71 - .L_70)
.L_70:
        /*006c*/ 	.word	0x00000000
        /*0070*/ 	.short	0x000b
        /*0072*/ 	.short	0x004c
        /*0074*/ 	.byte	0x00, 0xf0, 0x11, 0x00


	//----- nvinfo : EIATTR_KPARAM_INFO
	.align		4
.L_71:
        /*0078*/ 	.byte	0x04, 0x17
        /*007a*/ 	.short	(.L_73 - .L_72)
.L_72:
        /*007c*/ 	.word	0x00000000
        /*0080*/ 	.short	0x000a
        /*0082*/ 	.short	0x0048
        /*0084*/ 	.byte	0x00, 0xf0, 0x11, 0x00


	//----- nvinfo : EIATTR_KPARAM_INFO
	.align		4
.L_73:
        /*0088*/ 	.byte	0x04, 0x17
        /*008a*/ 	.short	(.L_75 - .L_74)
.L_74:
        /*008c*/ 	.word	0x00000000
        /*0090*/ 	.short	0x0009
        /*0092*/ 	.short	0x0044
        /*0094*/ 	.byte	0x00, 0xf0, 0x11, 0x00


	//----- nvinfo : EIATTR_KPARAM_INFO
	.align		4
.L_75:
        /*0098*/ 	.byte	0x04, 0x17
        /*009a*/ 	.short	(.L_77 - .L_76)
.L_76:
        /*009c*/ 	.word	0x00000000
        /*00a0*/ 	.short	0x0008
        /*00a2*/ 	.short	0x0040
        /*00a4*/ 	.byte	0x00, 0xf0, 0x11, 0x00


	//----- nvinfo : EIATTR_KPARAM_INFO
	.align		4
.L_77:
        /*00a8*/ 	.byte	0x04, 0x17
        /*00aa*/ 	.short	(.L_79 - .L_78)
.L_78:
        /*00ac*/ 	.word	0x00000000
        /*00b0*/ 	.short	0x0007
        /*00b2*/ 	.short	0x0038
        /*00b4*/ 	.byte	0x00, 0xf5, 0x21, 0x00


	//----- nvinfo : EIATTR_KPARAM_INFO
	.align		4
.L_79:
        /*00b8*/ 	.byte	0x04, 0x17
        /*00ba*/ 	.short	(.L_81 - .L_80)
.L_80:
        /*00bc*/ 	.word	0x00000000
        /*00c0*/ 	.short	0x0006
        /*00c2*/ 	.short	0x0030
        /*00c4*/ 	.byte	0x00, 0xf5, 0x21, 0x00


	//----- nvinfo : EIATTR_KPARAM_INFO
	.align		4
.L_81:
        /*00c8*/ 	.byte	0x04, 0x17
        /*00ca*/ 	.short	(.L_83 - .L_82)
.L_82:
        /*00cc*/ 	.word	0x00000000
        /*00d0*/ 	.short	0x0005
        /*00d2*/ 	.short	0x0028
        /*00d4*/ 	.byte	0x00, 0xf5, 0x21, 0x00


	//----- nvinfo : EIATTR_KPARAM_INFO
	.align		4
.L_83:
        /*00d8*/ 	.byte	0x04, 0x17
        /*00da*/ 	.short	(.L_85 - .L_84)
.L_84:
        /*00dc*/ 	.word	0x00000000
        /*00e0*/ 	.short	0x0004
        /*00e2*/ 	.short	0x0020
        /*00e4*/ 	.byte	0x00, 0xf5, 0x21, 0x00


	//----- nvinfo : EIATTR_KPARAM_INFO
	.align		4
.L_85:
        /*00e8*/ 	.byte	0x04, 0x17
        /*00ea*/ 	.short	(.L_87 - .L_86)
.L_86:
        /*00ec*/ 	.word	0x00000000
        /*00f0*/ 	.short	0x0003
        /*00f2*/ 	.short	0x0018
        /*00f4*/ 	.byte	0x00, 0xf5, 0x21, 0x00


	//----- nvinfo : EIATTR_KPARAM_INFO
	.align		4
.L_87:
        /*00f8*/ 	.byte	0x04, 0x17
        /*00fa*/ 	.short	(.L_89 - .L_88)
.L_88:
        /*00fc*/ 	.word	0x00000000
        /*0100*/ 	.short	0x0002
        /*0102*/ 	.short	0x0010
        /*0104*/ 	.byte	0x00, 0xf5, 0x21, 0x00


	//----- nvinfo : EIATTR_KPARAM_INFO
	.align		4
.L_89:
        /*0108*/ 	.byte	0x04, 0x17
        /*010a*/ 	.short	(.L_91 - .L_90)
.L_90:
        /*010c*/ 	.word	0x00000000
        /*0110*/ 	.short	0x0001
        /*0112*/ 	.short	0x0008
        /*0114*/ 	.byte	0x00, 0xf5, 0x21, 0x00


	//----- nvinfo : EIATTR_KPARAM_INFO
	.align		4
.L_91:
        /*0118*/ 	.byte	0x04, 0x17
        /*011a*/ 	.short	(.L_93 - .L_92)
.L_92:
        /*011c*/ 	.word	0x00000000
        /*0120*/ 	.short	0x0000
        /*0122*/ 	.short	0x0000
        /*0124*/ 	.byte	0x00, 0xf5, 0x21, 0x00


	//----- nvinfo : EIATTR_SPARSE_MMA_MASK
	.align		4
.L_93:
        /*0128*/ 	.byte	0x03, 0x50
        /*012a*/ 	.short	0x0000


	//----- nvinfo : EIATTR_MAXREG_COUNT
	.align		4
        /*012c*/ 	.byte	0x03, 0x1b
        /*012e*/ 	.short	0x00ff


	//----- nvinfo : EIATTR_MERCURY_ISA_VERSION
	.align		4
        /*0130*/ 	.byte	0x03, 0x5f
        /*0132*/ 	.short	0x0101


	//----- nvinfo : EIATTR_VRC_CTA_INIT_COUNT
	.align		4
        /*0134*/ 	.byte	0x02, 0x4a
	.zero		1
	.zero		1


	//----- nvinfo : EIATTR_EXIT_INSTR_OFFSETS
	.align		4
        /*0138*/ 	.byte	0x04, 0x1c
        /*013a*/ 	.short	(.L_95 - .L_94)


	//   ....[0]....
.L_94:
        /*013c*/ 	.word	0x00000080


	//   ....[1]....
        /*0140*/ 	.word	0x000005f0


	//----- nvinfo : EIATTR_CBANK_PARAM_SIZE
	.align		4
.L_95:
        /*0144*/ 	.byte	0x03, 0x19
        /*0146*/ 	.short	0x0068


	//----- nvinfo : EIATTR_PARAM_CBANK
	.align		4
        /*0148*/ 	.byte	0x04, 0x0a
        /*014a*/ 	.short	(.L_97 - .L_96)
	.align		4
.L_96:
        /*014c*/ 	.word	index@(.nv.constant0._Z29fused_strassen_combine_kernelPKdS0_S0_S0_S0_S0_S0_Pdiiiiiiiiii)
        /*0150*/ 	.short	0x0380
        /*0152*/ 	.short	0x0068


	//----- nvinfo : EIATTR_SW_WAR
	.align		4
.L_97:
        /*0154*/ 	.byte	0x04, 0x36
        /*0156*/ 	.short	(.L_99 - .L_98)
.L_98:
        /*0158*/ 	.word	0x00000008
.L_99:


//--------------------- .nv.info._Z20fused_m7_prep_kernelPKdiiiiiS0_iiiiiPdS1_i --------------------------
	.section	.nv.info._Z20fused_m7_prep_kernelPKdiiiiiS0_iiiiiPdS1_i,"",@"SHT_CUDA_INFO"
	.sectionflags	@""
	.align	4


	//----- nvinfo : EIATTR_CUDA_API_VERSION
	.align		4
        /*0000*/ 	.byte	0x04, 0x37
        /*0002*/ 	.short	(.L_101 - .L_100)
.L_100:
        /*0004*/ 	.word	0x00000082


	//----- nvinfo : EIATTR_KPARAM_INFO
	.align		4
.L_101:
        /*0008*/ 	.byte	0x04, 0x17
        /*000a*/ 	.short	(.L_103 - .L_102)
.L_102:
        /*000c*/ 	.word	0x00000000
        /*0010*/ 	.short	0x000e
        /*0012*/ 	.short	0x0050
        /*0014*/ 	.byte	0x00, 0xf0, 0x11, 0x00


	//----- nvinfo : EIATTR_KPARAM_INFO
	.align		4
.L_103:
        /*0018*/ 	.byte	0x04, 0x17
        /*001a*/ 	.short	(.L_105 - .L_104)
.L_104:
        /*001c*/ 	.word	0x00000000
        /*0020*/ 	.short	0x000d
        /*0022*/ 	.short	0x0048
        /*0024*/ 	.byte	0x00, 0xf5, 0x21, 0x00


	//----- nvinfo : EIATTR_KPARAM_INFO
	.align		4
.L_105:
        /*0028*/ 	.byte	0x04, 0x17
        /*002a*/ 	.short	(.L_107 - .L_106)
.L_106:
        /*002c*/ 	.word	0x00000000
        /*0030*/ 	.short	0x000c
        /*0032*/ 	.short	0x0040
        /*0034*/ 	.byte	0x00, 0xf5, 0x21, 0x00


	//----- nvinfo : EIATTR_KPARAM_INFO
	.align		4
.L_107:
        /*0038*/ 	.byte	0x04, 0x17
        /*003a*/ 	.short	(.L_109 - .L_108)
.L_108:
        /*003c*/ 	.word	0x00000000
        /*0040*/ 	.short	0x000b
        /*0042*/ 	.short	0x0038
        /*0044*/ 	.byte	0x00, 0xf0, 0x11, 0x00


	//----- nvinfo : EIATTR_KPARAM_INFO
	.align		4
.L_109:
        /*0048*/ 	.byte	0x04, 0x17
        /*004a*/ 	.short	(.L_111 - .L_110)
.L_110:
        /*004c*/ 	.word	0x00000000
        /*0050*/ 	.short	0x000a
        /*0052*/ 	.short	0x0034
        /*0054*/ 	.byte	0x00, 0xf0, 0x11, 0x00


	//----- nvinfo : EIATTR_KPARAM_INFO
	.align		4
.L_111:
        /*0058*/ 	.byte	0x04, 0x17
        /*005a*/ 	.short	(.L_113 - .L_112)
.L_112:
        /*005c*/ 	.word	0x00000000
        /*0060*/ 	.short	0x0009
        /*0062*/ 	.short	0x0030
        /*0064*/ 	.byte	0x00, 0xf0, 0x11, 0x00


	//----- nvinfo : EIATTR_KPARAM_INFO
	.align		4
.L_113:
        /*0068*/ 	.byte	0x04, 0x17
        /*006a*/ 	.short	(.L_115 - .L_114)
.L_114:
        /*006c*/ 	.word	0x00000000
        /*0070*/ 	.short	0x0008
        /*0072*/ 	.short	0x002c
        /*0074*/ 	.byte	0x00, 0xf0, 0x11, 0x00


	//----- nvinfo : EIATTR_KPARAM_INFO
	.align		4
.L_115:
        /*0078*/ 	.byte	0x04, 0x17
        /*007a*/ 	.short	(.L_117 - .L_116)
.L_116:
        /*007c*/ 	.word	0x00000000
        /*0080*/ 	.short	0x0007
        /*0082*/ 	.short	0x0028
        /*0084*/ 	.byte	0x00, 0xf0, 0x11, 0x00


	//----- nvinfo : EIATTR_KPARAM_INFO
	.align		4
.L_117:
        /*0088*/ 	.byte	0x04, 0x17
        /*008a*/ 	.short	(.L_119 - .L_118)
.L_118:
        /*008c*/ 	.word	0x00000000
        /*0090*/ 	.short	0x0006
        /*0092*/ 	.short	0x0020
        /*0094*/ 	.byte	0x00, 0xf5, 0x21, 0x00


	//----- nvinfo : EIATTR_KPARAM_INFO
	.align		4
.L_119:
        /*0098*/ 	.byte	0x04, 0x17
        /*009a*/ 	.short	(.L_121 - .L_120)
.L_120:
        /*009c*/ 	.word	0x00000000
        /*00a0*/ 	.short	0x0005
        /*00a2*/ 	.short	0x0018
        /*00a4*/ 	.byte	0x00, 0xf0, 0x11, 0x00


	//----- nvinfo : EIATTR_KPARAM_INFO
	.align		4
.L_121:
        /*00a8*/ 	.byte	0x04, 0x17
        /*00aa*/ 	.short	(.L_123 - .L_122)
.L_122:
        /*00ac*/ 	.word	0x00000000
        /*00b0*/ 	.short	0x0004
        /*00b2*/ 	.short	0x0014
        /*00b4*/ 	.byte	0x00, 0xf0, 0x11, 0x00


	//----- nvinfo : EIATTR_KPARAM_INFO
	.align		4
.L_123:
        /*00b8*/ 	.byte	0x04, 0x17
        /*00ba*/ 	.short	(.L_125 - .L_124)
.L_124:
        /*00bc*/ 	.word	0x00000000
        /*00c0*/ 	.short	0x0003
        /*00c2*/ 	.short	0x0010
        /*00c4*/ 	.byte	0x00, 0xf0, 0x11, 0x00


	//----- nvinfo : EIATTR_KPARAM_INFO
	.align		4
.L_125:
        /*00c8*/ 	.byte	0x04, 0x17
        /*00ca*/ 	.short	(.L_127 - .L_126)
.L_126:
        /*00cc*/ 	.word	0x00000000
        /*00d0*/ 	.short	0x0002
        /*00d2*/ 	.short	0x000c
        /*00d4*/ 	.byte	0x00, 0xf0, 0x11, 0x00


	//----- nvinfo : EIATTR_KPARAM_INFO
	.align		4
.L_127:
        /*00d8*/ 	.byte	0x04, 0x17
        /*00da*/ 	.short	(.L_129 - .L_128)
.L_128:
        /*00dc*/ 	.word	0x00000000
        /*00e0*/ 	.short	0x0001
        /*00e2*/ 	.short	0x0008
        /*00e4*/ 	.byte	0x00, 0xf0, 0x11, 0x00


	//----- nvinfo : EIATTR_KPARAM_INFO
	.align		4
.L_129:
        /*00e8*/ 	.byte	0x04, 0x17
        /*00ea*/ 	.short	(.L_131 - .L_130)
.L_130:
        /*00ec*/ 	.word	0x00000000
        /*00f0*/ 	.short	0x0000
        /*00f2*/ 	.short	0x0000
        /*00f4*/ 	.byte	0x00, 0xf5, 0x21, 0x00


	//----- nvinfo : EIATTR_SPARSE_MMA_MASK
	.align		4
.L_131:
        /*00f8*/ 	.byte	0x03, 0x50
        /*00fa*/ 	.short	0x0000


	//----- nvinfo : EIATTR_MAXREG_COUNT
	.align		4
        /*00fc*/ 	.byte	0x03, 0x1b
        /*00fe*/ 	.short	0x00ff


	//----- nvinfo : EIATTR_MERCURY_ISA_VERSION
	.align		4
        /*0100*/ 	.byte	0x03, 0x5f
        /*0102*/ 	.short	0x0101


	//----- nvinfo : EIATTR_VRC_CTA_INIT_COUNT
	.align		4
        /*0104*/ 	.byte	0x02, 0x4a
	.zero		1
	.zero		1


	//----- nvinfo : EIATTR_EXIT_INSTR_OFFSETS
	.align		4
        /*0108*/ 	.byte	0x04, 0x1c
        /*010a*/ 	.short	(.L_133 - .L_132)


	//   ....[0]....
.L_132:
        /*010c*/ 	.word	0x00000080


	//   ....[1]....
        /*0110*/ 	.word	0x00000480


	//----- nvinfo : EIATTR_CBANK_PARAM_SIZE
	.align		4
.L_133:
        /*0114*/ 	.byte	0x03, 0x19
        /*0116*/ 	.short	0x0054


	//----- nvinfo : EIATTR_PARAM_CBANK
	.align		4
        /*0118*/ 	.byte	0x04, 0x0a
        /*011a*/ 	.short	(.L_135 - .L_134)
	.align		4
.L_134:
        /*011c*/ 	.word	index@(.nv.constant0._Z20fused_m7_prep_kernelPKdiiiiiS0_iiiiiPdS1_i)
        /*0120*/ 	.short	0x0380
        /*0122*/ 	.short	0x0054


	//----- nvinfo : EIATTR_SW_WAR
	.align		4
.L_135:
        /*0124*/ 	.byte	0x04, 0x36
        /*0126*/ 	.short	(.L_137 - .L_136)
.L_136:
        /*0128*/ 	.word	0x00000008
.L_137:


//--------------------- .nv.info._Z26fused_strassen_prep_kernelPKdiiiiiiiiiS0_iiiiiiiiiPdS1_S1_S1_S1_S1_S1_S1_i --------------------------
	.section	.nv.info._Z26fused_strassen_prep_kernelPKdiiiiiiiiiS0_iiiiiiiiiPdS1_S1_S1_S1_S1_S1_S1_i,"",@"SHT_CUDA_INFO"
	.sectionflags	@""
	.align	4


	//----- nvinfo : EIATTR_CUDA_API_VERSION
	.align		4
        /*0000*/ 	.byte	0x04, 0x37
        /*0002*/ 	.short	(.L_139 - .L_138)
.L_138:
        /*0004*/ 	.word	0x00000082


	//----- nvinfo : EIATTR_KPARAM_INFO
	.align		4
.L_139:
        /*0008*/ 	.byte	0x04, 0x17
        /*000a*/ 	.short	(.L_141 - .L_140)
.L_140:
        /*000c*/ 	.word	0x00000000
        /*0010*/ 	.short	0x001c
        /*0012*/ 	.short	0x00a0
        /*0014*/ 	.byte	0x00, 0xf0, 0x11, 0x00


	//----- nvinfo : EIATTR_KPARAM_INFO
	.align		4
.L_141:
        /*0018*/ 	.byte	0x04, 0x17
        /*001a*/ 	.short	(.L_143 - .L_142)
.L_142:
        /*001c*/ 	.word	0x00000000
        /*0020*/ 	.short	0x001b
        /*0022*/ 	.short	0x0098
        /*0024*/ 	.byte	0x00, 0xf5, 0x21, 0x00


	//----- nvinfo : EIATTR_KPARAM_INFO
	.align		4
.L_143:
        /*0028*/ 	.byte	0x04, 0x17
        /*002a*/ 	.short	(.L_145 - .L_144)
.L_144:
        /*002c*/ 	.word	0x00000000
        /*0030*/ 	.short	0x001a
        /*0032*/ 	.short	0x0090
        /*0034*/ 	.byte	0x00, 0xf5, 0x21, 0x00


	//----- nvinfo : EIATTR_KPARAM_INFO
	.align		4
.L_145:
        /*0038*/ 	.byte	0x04, 0x17
        /*003a*/ 	.short	(.L_147 - .L_146)
.L_146:
        /*003c*/ 	.word	0x00000000
        /*0040*/ 	.short	0x0019
        /*0042*/ 	.short	0x0088
        /*0044*/ 	.byte	0x00, 0xf5, 0x21, 0x00


	//----- nvinfo : EIATTR_KPARAM_INFO
	.align		4
.L_147:
        /*0048*/ 	.byte	0x04, 0x17
        /*004a*/ 	.short	(.L_149 - .L_148)
.L_148:
        /*004c*/ 	.word	0x00000000
        /*0050*/ 	.short	0x0018
        /*0052*/ 	.short	0x0080
        /*0054*/ 	.byte	0x00, 0xf5, 0x21, 0x00


	//----- nvinfo : EIATTR_KPARAM_INFO
	.align		4
.L_149:
        /*0058*/ 	.byte	0x04, 0x17
        /*005a*/ 	.short	(.L_151 - .L_150)
.L_150:
        /*005c*/ 	.word	0x00000000
        /*0060*/ 	.short	0x0017
        /*0062*/ 	.short	0x0078
        /*0064*/ 	.byte	0x00, 0xf5, 0x21, 0x00


	//----- nvinfo : EIATTR_KPARAM_INFO
	.align		4
.L_151:
        /*0068*/ 	.byte	0x04, 0x17
        /*006a*/ 	.short	(.L_153 - .L_152)
.L_152:
        /*006c*/ 	.word	0x00000000
        /*0070*/ 	.short	0x0016
        /*0072*/ 	.short	0x0070
        /*0074*/ 	.byte	0x00, 0xf5, 0x21, 0x00


	//----- nvinfo : EIATTR_KPARAM_INFO
	.align		4
.L_153:
        /*0078*/ 	.byte	0x04, 0x17
        /*007a*/ 	.short	(.L_155 - .L_154)
.L_154:
        /*007c*/ 	.word	0x00000000
        /*0080*/ 	.short	0x0015
        /*0082*/ 	.short	0x0068
        /*0084*/ 	.byte	0x00, 0xf5, 0x21, 0x00


	//----- nvinfo : EIATTR_KPARAM_INFO
	.align		4
.L_155:
        /*0088*/ 	.byte	0x04, 0x17
        /*008a*/ 	.short	(.L_157 - .L_156)
.L_156:
        /*008c*/ 	.word	0x00000000
        /*0090*/ 	.short	0x0014
        /*0092*/ 	.short	0x0060
        /*0094*/ 	.byte	0x00, 0xf5, 0x21, 0x00


	//----- nvinfo : EIATTR_KPARAM_INFO
	.align		4
.L_157:
        /*0098*/ 	.byte	0x04, 0x17
        /*009a*/ 	.short	(.L_159 - .L_158)
.L_158:
        /*009c*/ 	.word	0x00000000
        /*00a0*/ 	.short	0x0013
        /*00a2*/ 	.short	0x0058
        /*00a4*/ 	.byte	0x00, 0xf0, 0x11, 0x00


	//----- nvinfo : EIATTR_KPARAM_INFO
	.align		4
.L_159:
        /*00a8*/ 	.byte	0x04, 0x17
        /*00aa*/ 	.short	(.L_161 - .L_160)
.L_160:
        /*00ac*/ 	.word	0x00000000
        /*00b0*/ 	.short	0x0012
        /*00b2*/ 	.short	0x0054
        /*00b4*/ 	.byte	0x00, 0xf0, 0x11, 0x00


	//----- nvinfo : EIATTR_KPARAM_INFO
	.align		4
.L_161:
        /*00b8*/ 	.byte	0x04, 0x17
        /*00ba*/ 	.short	(.L_163 - .L_162)
.L_162:
        /*00bc*/ 	.word	0x00000000
        /*00c0*/ 	.short	0x0011
        /*00c2*/ 	.short	0x0050
        /*00c4*/ 	.byte	0x00, 0xf0, 0x11, 0x00


	//----- nvinfo : EIATTR_KPARAM_INFO
	.align		4
.L_163:
        /*00c8*/ 	.byte	0x04, 0x17
        /*00ca*/ 	.short	(.L_165 - .L_164)
.L_164:
        /*00cc*/ 	.word	0x00000000
        /*00d0*/ 	.short	0x0010
        /*00d2*/ 	.short	0x004c
        /*00d4*/ 	.byte	0x00, 0xf0, 0x11, 0x00


	//----- nvinfo : EIATTR_KPARAM_INFO
	.align		4
.L_165:
        /*00d8*/ 	.byte	0x04, 0x17
        /*00da*/ 	.short	(.L_167 - .L_166)
.L_166:
        /*00dc*/ 	.word	0x00000000
        /*00e0*/ 	.short	0x000f
        /*00e2*/ 	.short	0x0048
        /*00e4*/ 	.byte	0x00, 0xf0, 0x11, 0x00


	//----- nvinfo : EIATTR_KPARAM_INFO
	.align		4
.L_167:
        /*00e8*/ 	.byte	0x04, 0x17
        /*00ea*/ 	.short	(.L_169 - .L_168)
.L_168:
        /*00ec*/ 	.word	0x00000000
        /*00f0*/ 	.short	0x000e
        /*00f2*/ 	.short	0x0044
        /*00f4*/ 	.byte	0x00, 0xf0, 0x11, 0x00


	//----- nvinfo : EIATTR_KPARAM_INFO
	.align		4
.L_169:
        /*00f8*/ 	.byte	0x04, 0x17
        /*00fa*/ 	.short	(.L_171 - .L_170)
.L_170:
        /*00fc*/ 	.word	0x00000000
        /*0100*/ 	.short	0x000d
        /*0102*/ 	.short	0x0040
        /*0104*/ 	.byte	0x00, 0xf0, 0x11, 0x00


	//----- nvinfo : EIATTR_KPARAM_INFO
	.align		4
.L_171:
        /*0108*/ 	.byte	0x04, 0x17
        /*010a*/ 	.short	(.L_173 - .L_172)
.L_172:
        /*010c*/ 	.word	0x00000000
        /*0110*/ 	.short	0x000c
        /*0112*/ 	.short	0x003c
        /*0114*/ 	.byte	0x00, 0xf0, 0x11, 0x00


	//----- nvinfo : EIATTR_KPARAM_INFO
	.align		4
.L_173:
        /*0118*/ 	.byte	0x04, 0x17
        /*011a*/ 	.short	(.L_175 - .L_174)
.L_174:
        /*011c*/ 	.word	0x00000000
        /*0120*/ 	.short	0x000b
        /*0122*/ 	.short	0x0038
        /*0124*/ 	.byte	0x00, 0xf0, 0x11, 0x00


	//----- nvinfo : EIATTR_KPARAM_INFO
	.align		4
.L_175:
        /*0128*/ 	.byte	0x04, 0x17
        /*012a*/ 	.short	(.L_177 - .L_176)
.L_176:
        /*012c*/ 	.word	0x00000000
        /*0130*/ 	.short	0x000a
        /*0132*/ 	.short	0x0030
        /*0134*/ 	.byte	0x00, 0xf5, 0x21, 0x00


	//----- nvinfo : EIATTR_KPARAM_INFO
	.align		4
.L_177:
        /*0138*/ 	.byte	0x04, 0x17
        /*013a*/ 	.short	(.L_179 - .L_178)
.L_178:
        /*013c*/ 	.word	0x00000000
        /*0140*/ 	.short	0x0009
        /*0142*/ 	.short	0x0028
        /*0144*/ 	.byte	0x00, 0xf0, 0x11, 0x00


	//----- nvinfo : EIATTR_KPARAM_INFO
	.align		4
.L_179:
        /*0148*/ 	.byte	0x04, 0x17
        /*014a*/ 	.short	(.L_181 - .L_180)
.L_180:
        /*014c*/ 	.word	0x00000000
        /*0150*/ 	.short	0x0008
        /*0152*/ 	.short	0x0024
        /*0154*/ 	.byte	0x00, 0xf0, 0x11, 0x00


	//----- nvinfo : EIATTR_KPARAM_INFO
	.align		4
.L_181:
        /*0158*/ 	.byte	0x04, 0x17
        /*015a*/ 	.short	(.L_183 - .L_182)
.L_182:
        /*015c*/ 	.word	0x00000000
        /*0160*/ 	.short	0x0007
        /*0162*/ 	.short	0x0020
        /*0164*/ 	.byte	0x00, 0xf0, 0x11, 0x00


	//----- nvinfo : EIATTR_KPARAM_INFO
	.align		4
.L_183:
        /*0168*/ 	.byte	0x04, 0x17
        /*016a*/ 	.short	(.L_185 - .L_184)
.L_184:
        /*016c*/ 	.word	0x00000000
        /*0170*/ 	.short	0x0006
        /*0172*/ 	.short	0x001c
        /*0174*/ 	.byte	0x00, 0xf0, 0x11, 0x00


	//----- nvinfo : EIATTR_KPARAM_INFO
	.align		4
.L_185:
        /*0178*/ 	.byte	0x04, 0x17
        /*017a*/ 	.short	(.L_187 - .L_186)
.L_186:
        /*017c*/ 	.word	0x00000000
        /*0180*/ 	.short	0x0005
        /*0182*/ 	.short	0x0018
        /*0184*/ 	.byte	0x00, 0xf0, 0x11, 0x00


	//----- nvinfo : EIATTR_KPARAM_INFO
	.align		4
.L_187:
        /*0188*/ 	.byte	0x04, 0x17
        /*018a*/ 	.short	(.L_189 - .L_188)
.L_188:
        /*018c*/ 	.word	0x00000000
        /*0190*/ 	.short	0x0004
        /*0192*/ 	.short	0x0014
        /*0194*/ 	.byte	0x00, 0xf0, 0x11, 0x00


	//----- nvinfo : EIATTR_KPARAM_INFO
	.align		4
.L_189:
        /*0198*/ 	.byte	0x04, 0x17
        /*019a*/ 	.short	(.L_191 - .L_190)
.L_190:
        /*019c*/ 	.word	0x00000000
        /*01a0*/ 	.short	0x0003
        /*01a2*/ 	.short	0x0010
        /*01a4*/ 	.byte	0x00, 0xf0, 0x11, 0x00


	//----- nvinfo : EIATTR_KPARAM_INFO
	.align		4
.L_191:
        /*01a8*/ 	.byte	0x04, 0x17
        /*01aa*/ 	.short	(.L_193 - .L_192)
.L_192:
        /*01ac*/ 	.word	0x00000000
        /*01b0*/ 	.short	0x0002
        /*01b2*/ 	.short	0x000c
        /*01b4*/ 	.byte	0x00, 0xf0, 0x11, 0x00


	//----- nvinfo : EIATTR_KPARAM_INFO
	.align		4
.L_193:
        /*01b8*/ 	.byte	0x04, 0x17
        /*01ba*/ 	.short	(.L_195 - .L_194)
.L_194:
        /*01bc*/ 	.word	0x00000000
        /*01c0*/ 	.short	0x0001
        /*01c2*/ 	.short	0x0008
        /*01c4*/ 	.byte	0x00, 0xf0, 0x11, 0x00


	//----- nvinfo : EIATTR_KPARAM_INFO
	.align		4
.L_195:
        /*01c8*/ 	.byte	0x04, 0x17
        /*01ca*/ 	.short	(.L_197 - .L_196)
.L_196:
        /*01cc*/ 	.word	0x00000000
        /*01d0*/ 	.short	0x0000
        /*01d2*/ 	.short	0x0000
        /*01d4*/ 	.byte	0x00, 0xf5, 0x21, 0x00


	//----- nvinfo : EIATTR_SPARSE_MMA_MASK
	.align		4
.L_197:
        /*01d8*/ 	.byte	0x03, 0x50
        /*01da*/ 	.short	0x0000


	//----- nvinfo : EIATTR_MAXREG_COUNT
	.align		4
        /*01dc*/ 	.byte	0x03, 0x1b
        /*01de*/ 	.short	0x00ff


	//----- nvinfo : EIATTR_MERCURY_ISA_VERSION
	.align		4
        /*01e0*/ 	.byte	0x03, 0x5f
        /*01e2*/ 	.short	0x0101


	//----- nvinfo : EIATTR_VRC_CTA_INIT_COUNT
	.align		4
        /*01e4*/ 	.byte	0x02, 0x4a
	.zero		1
	.zero		1


	//----- nvinfo : EIATTR_EXIT_INSTR_OFFSETS
	.align		4
        /*01e8*/ 	.byte	0x04, 0x1c
        /*01ea*/ 	.short	(.L_199 - .L_198)


	//   ....[0]....
.L_198:
        /*01ec*/ 	.word	0x00000080


	//   ....[1]....
        /*01f0*/ 	.word	0x00000750


	//----- nvinfo : EIATTR_CBANK_PARAM_SIZE
	.align		4
.L_199:
        /*01f4*/ 	.byte	0x03, 0x19
        /*01f6*/ 	.short	0x00a4


	//----- nvinfo : EIATTR_PARAM_CBANK
	.align		4
        /*01f8*/ 	.byte	0x04, 0x0a
        /*01fa*/ 	.short	(.L_201 - .L_200)
	.align		4
.L_200:
        /*01fc*/ 	.word	index@(.nv.constant0._Z26fused_strassen_prep_kernelPKdiiiiiiiiiS0_iiiiiiiiiPdS1_S1_S1_S1_S1_S1_S1_i)
        /*0200*/ 	.short	0x0380
        /*0202*/ 	.short	0x00a4


	//----- nvinfo : EIATTR_SW_WAR
	.align		4
.L_201:
        /*0204*/ 	.byte	0x04, 0x36
        /*0206*/ 	.short	(.L_203 - .L_202)
.L_202:
        /*0208*/ 	.word	0x00000008
.L_203:


//--------------------- .nv.info._Z20matmul_kernel_offsetPKdiiiS0_iiiPdi --------------------------
	.section	.nv.info._Z20matmul_kernel_offsetPKdiiiS0_iiiPdi,"",@"SHT_CUDA_INFO"
	.sectionflags	@""
	.align	4


	//----- nvinfo : EIATTR_CUDA_API_VERSION
	.align		4
        /*0000*/ 	.byte	0x04, 0x37
        /*0002*/ 	.short	(.L_205 - .L_204)
.L_204:
        /*0004*/ 	.word	0x00000082


	//----- nvinfo : EIATTR_KPARAM_INFO
	.align		4
.L_205:
        /*0008*/ 	.byte	0x04, 0x17
        /*000a*/ 	.short	(.L_207 - .L_206)
.L_206:
        /*000c*/ 	.word	0x00000000
        /*0010*/ 	.short	0x0009
        /*0012*/ 	.short	0x0038
        /*0014*/ 	.byte	0x00, 0xf0, 0x11, 0x00


	//----- nvinfo : EIATTR_KPARAM_INFO
	.align		4
.L_207:
        /*0018*/ 	.byte	0x04, 0x17
        /*001a*/ 	.short	(.L_209 - .L_208)
.L_208:
        /*001c*/ 	.word	0x00000000
        /*0020*/ 	.short	0x0008
        /*0022*/ 	.short	0x0030
        /*0024*/ 	.byte	0x00, 0xf5, 0x21, 0x00


	//----- nvinfo : EIATTR_KPARAM_INFO
	.align		4
.L_209:
        /*0028*/ 	.byte	0x04, 0x17
        /*002a*/ 	.short	(.L_211 - .L_210)
.L_210:
        /*002c*/ 	.word	0x00000000
        /*0030*/ 	.short	0x0007
        /*0032*/ 	.short	0x0028
        /*0034*/ 	.byte	0x00, 0xf0, 0x11, 0x00


	//----- nvinfo : EIATTR_KPARAM_INFO
	.align		4
.L_211:
        /*0038*/ 	.byte	0x04, 0x17
        /*003a*/ 	.short	(.L_213 - .L_212)
.L_212:
        /*003c*/ 	.word	0x00000000
        /*0040*/ 	.short	0x0006
        /*0042*/ 	.short	0x0024
        /*0044*/ 	.byte	0x00, 0xf0, 0x11, 0x00


	//----- nvinfo : EIATTR_KPARAM_INFO
	.align		4
.L_213:
        /*0048*/ 	.byte	0x04, 0x17
        /*004a*/ 	.short	(.L_215 - .L_214)
.L_214:
        /*004c*/ 	.word	0x00000000
        /*0050*/ 	.short	0x0005
        /*0052*/ 	.short	0x0020
        /*0054*/ 	.byte	0x00, 0xf0, 0x11, 0x00


	//----- nvinfo : EIATTR_KPARAM_INFO
	.align		4
.L_215:
        /*0058*/ 	.byte	0x04, 0x17
        /*005a*/ 	.short	(.L_217 - .L_216)
.L_216:
        /*005c*/ 	.word	0x00000000
        /*0060*/ 	.short	0x0004
        /*0062*/ 	.short	0x0018
        /*0064*/ 	.byte	0x00, 0xf5, 0x21, 0x00


	//----- nvinfo : EIATTR_KPARAM_INFO
	.align		4
.L_217:
        /*0068*/ 	.byte	0x04, 0x17
        /*006a*/ 	.short	(.L_219 - .L_218)
.L_218:
        /*006c*/ 	.word	0x00000000
        /*0070*/ 	.short	0x0003
        /*0072*/ 	.short	0x0010
        /*0074*/ 	.byte	0x00, 0xf0, 0x11, 0x00


	//----- nvinfo : EIATTR_KPARAM_INFO
	.align		4
.L_219:
        /*0078*/ 	.byte	0x04, 0x17
        /*007a*/ 	.short	(.L_221 - .L_220)
.L_220:
        /*007c*/ 	.word	0x00000000
        /*0080*/ 	.short	0x0002
        /*0082*/ 	.short	0x000c
        /*0084*/ 	.byte	0x00, 0xf0, 0x11, 0x00


	//----- nvinfo : EIATTR_KPARAM_INFO
	.align		4
.L_221:
        /*0088*/ 	.byte	0x04, 0x17
        /*008a*/ 	.short	(.L_223 - .L_222)
.L_222:
        /*008c*/ 	.word	0x00000000
        /*0090*/ 	.short	0x0001
        /*0092*/ 	.short	0x0008
        /*0094*/ 	.byte	0x00, 0xf0, 0x11, 0x00


	//----- nvinfo : EIATTR_KPARAM_INFO
	.align		4
.L_223:
        /*0098*/ 	.byte	0x04, 0x17
        /*009a*/ 	.short	(.L_225 - .L_224)
.L_224:
        /*009c*/ 	.word	0x00000000
        /*00a0*/ 	.short	0x0000
        /*00a2*/ 	.short	0x0000
        /*00a4*/ 	.byte	0x00, 0xf5, 0x21, 0x00


	//----- nvinfo : EIATTR_SPARSE_MMA_MASK
	.align		4
.L_225:
        /*00a8*/ 	.byte	0x03, 0x50
        /*00aa*/ 	.short	0x0000


	//----- nvinfo : EIATTR_MAXREG_COUNT
	.align		4
        /*00ac*/ 	.byte	0x03, 0x1b
        /*00ae*/ 	.short	0x00ff


	//----- nvinfo : EIATTR_NUM_BARRIERS
	.align		4
        /*00b0*/ 	.byte	0x02, 0x4c
        /*00b2*/ 	.byte	0x01
	.zero		1


	//----- nvinfo : EIATTR_MERCURY_ISA_VERSION
	.align		4
        /*00b4*/ 	.byte	0x03, 0x5f
        /*00b6*/ 	.short	0x0101


	//----- nvinfo : EIATTR_VRC_CTA_INIT_COUNT
	.align		4
        /*00b8*/ 	.byte	0x02, 0x4a
	.zero		1
	.zero		1


	//----- nvinfo : EIATTR_EXIT_INSTR_OFFSETS
	.align		4
        /*00bc*/ 	.byte	0x04, 0x1c
        /*00be*/ 	.short	(.L_227 - .L_226)


	//   ....[0]....
.L_226:
        /*00c0*/ 	.word	0x00000900


	//   ....[1]....
        /*00c4*/ 	.word	0x00000950


	//----- nvinfo : EIATTR_CBANK_PARAM_SIZE
	.align		4
.L_227:
        /*00c8*/ 	.byte	0x03, 0x19
        /*00ca*/ 	.short	0x003c


	//----- nvinfo : EIATTR_PARAM_CBANK
	.align		4
        /*00cc*/ 	.byte	0x04, 0x0a
        /*00ce*/ 	.short	(.L_229 - .L_228)
	.align		4
.L_228:
        /*00d0*/ 	.word	index@(.nv.constant0._Z20matmul_kernel_offsetPKdiiiS0_iiiPdi)
        /*00d4*/ 	.short	0x0380
        /*00d6*/ 	.short	0x003c


	//----- nvinfo : EIATTR_SW_WAR
	.align		4
.L_229:
        /*00d8*/ 	.byte	0x04, 0x36
        /*00da*/ 	.short	(.L_231 - .L_230)
.L_230:
        /*00dc*/ 	.word	0x00000008
.L_231:


//--------------------- .nv.info._Z21matrix_add_sub_kernelPKdiiiS0_iiiPdii --------------------------
	.section	.nv.info._Z21matrix_add_sub_kernelPKdiiiS0_iiiPdii,"",@"SHT_CUDA_INFO"
	.sectionflags	@""
	.align	4


	//----- nvinfo : EIATTR_CUDA_API_VERSION
	.align		4
        /*0000*/ 	.byte	0x04, 0x37
        /*0002*/ 	.short	(.L_233 - .L_232)
.L_232:
        /*0004*/ 	.word	0x00000082


	//----- nvinfo : EIATTR_KPARAM_INFO
	.align		4
.L_233:
        /*0008*/ 	.byte	0x04, 0x17
        /*000a*/ 	.short	(.L_235 - .L_234)
.L_234:
        /*000c*/ 	.word	0x00000000
        /*0010*/ 	.short	0x000a
        /*0012*/ 	.short	0x003c
        /*0014*/ 	.byte	0x00, 0xf0, 0x11, 0x00


	//----- nvinfo : EIATTR_KPARAM_INFO
	.align		4
.L_235:
        /*0018*/ 	.byte	0x04, 0x17
        /*001a*/ 	.short	(.L_237 - .L_236)
.L_236:
        /*001c*/ 	.word	0x00000000
        /*0020*/ 	.short	0x0009
        /*0022*/ 	.short	0x0038
        /*0024*/ 	.byte	0x00, 0xf0, 0x11, 0x00


	//----- nvinfo : EIATTR_KPARAM_INFO
	.align		4
.L_237:
        /*0028*/ 	.byte	0x04, 0x17
        /*002a*/ 	.short	(.L_239 - .L_238)
.L_238:
        /*002c*/ 	.word	0x00000000
        /*0030*/ 	.short	0x0008
        /*0032*/ 	.short	0x0030
        /*0034*/ 	.byte	0x00, 0xf5, 0x21, 0x00


	//----- nvinfo : EIATTR_KPARAM_INFO
	.align		4
.L_239:
        /*0038*/ 	.byte	0x04, 0x17
        /*003a*/ 	.short	(.L_241 - .L_240)
.L_240:
        /*003c*/ 	.word	0x00000000
        /*0040*/ 	.short	0x0007
        /*0042*/ 	.short	0x0028
        /*0044*/ 	.byte	0x00, 0xf0, 0x11, 0x00


	//----- nvinfo : EIATTR_KPARAM_INFO
	.align		4
.L_241:
        /*0048*/ 	.byte	0x04, 0x17
        /*004a*/ 	.short	(.L_243 - .L_242)
.L_242:
        /*004c*/ 	.word	0x00000000
        /*0050*/ 	.short	0x0006
        /*0052*/ 	.short	0x0024
        /*0054*/ 	.byte	0x00, 0xf0, 0x11, 0x00


	//----- nvinfo : EIATTR_KPARAM_INFO
	.align		4
.L_243:
        /*0058*/ 	.byte	0x04, 0x17
        /*005a*/ 	.short	(.L_245 - .L_244)
.L_244:
        /*005c*/ 	.word	0x00000000
        /*0060*/ 	.short	0x0005
        /*0062*/ 	.short	0x0020
        /*0064*/ 	.byte	0x00, 0xf0, 0x11, 0x00


	//----- nvinfo : EIATTR_KPARAM_INFO
	.align		4
.L_245:
        /*0068*/ 	.byte	0x04, 0x17
        /*006a*/ 	.short	(.L_247 - .L_246)
.L_246:
        /*006c*/ 	.word	0x00000000
        /*0070*/ 	.short	0x0004
        /*0072*/ 	.short	0x0018
        /*0074*/ 	.byte	0x00, 0xf5, 0x21, 0x00


	//----- nvinfo : EIATTR_KPARAM_INFO
	.align		4
.L_247:
        /*0078*/ 	.byte	0x04, 0x17
        /*007a*/ 	.short	(.L_249 - .L_248)
.L_248:
        /*007c*/ 	.word	0x00000000
        /*0080*/ 	.short	0x0003
        /*0082*/ 	.short	0x0010
        /*0084*/ 	.byte	0x00, 0xf0, 0x11, 0x00


	//----- nvinfo : EIATTR_KPARAM_INFO
	.align		4
.L_249:
        /*0088*/ 	.byte	0x04, 0x17
        /*008a*/ 	.short	(.L_251 - .L_250)
.L_250:
        /*008c*/ 	.word	0x00000000
        /*0090*/ 	.short	0x0002
        /*0092*/ 	.short	0x000c
        /*0094*/ 	.byte	0x00, 0xf0, 0x11, 0x00


	//----- nvinfo : EIATTR_KPARAM_INFO
	.align		4
.L_251:
        /*0098*/ 	.byte	0x04, 0x17
        /*009a*/ 	.short	(.L_253 - .L_252)
.L_252:
        /*009c*/ 	.word	0x00000000
        /*00a0*/ 	.short	0x0001
        /*00a2*/ 	.short	0x0008
        /*00a4*/ 	.byte	0x00, 0xf0, 0x11, 0x00


	//----- nvinfo : EIATTR_KPARAM_INFO
	.align		4
.L_253:
        /*00a8*/ 	.byte	0x04, 0x17
        /*00aa*/ 	.short	(.L_255 - .L_254)
.L_254:
        /*00ac*/ 	.word	0x00000000
        /*00b0*/ 	.short	0x0000
        /*00b2*/ 	.short	0x0000
        /*00b4*/ 	.byte	0x00, 0xf5, 0x21, 0x00


	//----- nvinfo : EIATTR_SPARSE_MMA_MASK
	.align		4
.L_255:
        /*00b8*/ 	.byte	0x03, 0x50
        /*00ba*/ 	.short	0x0000


	//----- nvinfo : EIATTR_MAXREG_COUNT
	.align		4
        /*00bc*/ 	.byte	0x03, 0x1b
        /*00be*/ 	.short	0x00ff


	//----- nvinfo : EIATTR_MERCURY_ISA_VERSION
	.align		4
        /*00c0*/ 	.byte	0x03, 0x5f
        /*00c2*/ 	.short	0x0101


	//----- nvinfo : EIATTR_VRC_CTA_INIT_COUNT
	.align		4
        /*00c4*/ 	.byte	0x02, 0x4a
	.zero		1
	.zero		1


	//----- nvinfo : EIATTR_EXIT_INSTR_OFFSETS
	.align		4
        /*00c8*/ 	.byte	0x04, 0x1c
        /*00ca*/ 	.short	(.L_257 - .L_256)


	//   ....[0]....
.L_256:
        /*00cc*/ 	.word	0x00000080


	//   ....[1]....
        /*00d0*/ 	.word	0x000003d0


	//----- nvinfo : EIATTR_CBANK_PARAM_SIZE
	.align		4
.L_257:
        /*00d4*/ 	.byte	0x03, 0x19
        /*00d6*/ 	.short	0x0040


	//----- nvinfo : EIATTR_PARAM_CBANK
	.align		4
        /*00d8*/ 	.byte	0x04, 0x0a
        /*00da*/ 	.short	(.L_259 - .L_258)
	.align		4
.L_258:
        /*00dc*/ 	.word	index@(.nv.constant0._Z21matrix_add_sub_kernelPKdiiiS0_iiiPdii)
        /*00e0*/ 	.short	0x0380
        /*00e2*/ 	.short	0x0040


	//----- nvinfo : EIATTR_SW_WAR
	.align		4
.L_259:
        /*00e4*/ 	.byte	0x04, 0x36
        /*00e6*/ 	.short	(.L_261 - .L_260)
.L_260:
        /*00e8*/ 	.word	0x00000008
.L_261:


//--------------------- .nv.callgraph             --------------------------
	.section	.nv.callgraph,"",@"SHT_CUDA_CALLGRAPH"
	.align	4
	.sectionentsize	8
	.align		4
        /*0000*/ 	.word	0x00000000
	.align		4
        /*0004*/ 	.word	0xffffffff
	.align		4
        /*0008*/ 	.word	0x00000000
	.align		4
        /*000c*/ 	.word	0xfffffffe
	.align		4
        /*0010*/ 	.word	0x00000000
	.align		4
        /*0014*/ 	.word	0xfffffffd
	.align		4
        /*0018*/ 	.word	0x00000000
	.align		4
        /*001c*/ 	.word	0xfffffffc


//--------------------- .text._Z17accumulate_kernelPdPKdiiii --------------------------
	.section	.text._Z17accumulate_kernelPdPKdiiii,"ax",@progbits
	.align	128
        .global         _Z17accumulate_kernelPdPKdiiii
        .type           _Z17accumulate_kernelPdPKdiiii,@function
        .size           _Z17accumulate_kernelPdPKdiiii,(.L_x_8 - _Z17accumulate_kernelPdPKdiiii)
        .other          _Z17accumulate_kernelPdPKdiiii,@"STO_CUDA_ENTRY STV_DEFAULT"
_Z17accumulate_kernelPdPKdiiii:
.text._Z17accumulate_kernelPdPKdiiii:
[----:B------:R-:W-:Y:S01]  /*0000*/  LDC R1, c[0x0][0x37c] ;  /* 0x0000df00ff017b82 */ /* 0x000fe20000000800 */
[----:B------:R-:W0:Y:S07]  /*0010*/  S2R R3, SR_TID.X ;  /* 0x0000000000037919 */ /* 0x000e2e0000002100 */
[----:B------:R-:W0:Y:S08]  /*0020*/  S2UR UR4, SR_CTAID.X ;  /* 0x00000000000479c3 */ /* 0x000e300000002500 */
[----:B------:R-:W0:Y:S08]  /*0030*/  LDC R0, c[0x0][0x360] ;  /* 0x0000d800ff007b82 */ /* 0x000e300000000800 */
[----:B------:R-:W1:Y:S01]  /*0040*/  LDC R5, c[0x0][0x398] ;  /* 0x0000e600ff057b82 */ /* 0x000e620000000800 */
[----:B0-----:R-:W-:-:S02]  /*0050*/  IMAD R0, R0, UR4, R3 ;  /* 0x0000000400007c24 */ /* 0x001fc4000f8e0203 */
[----:B-1----:R-:W-:-:S05]  /*0060*/  IMAD R3, R5, R5, RZ ;  /* 0x0000000505037224 */ /* 0x002fca00078e02ff */
[----:B------:R-:W-:-:S13]  /*0070*/  ISETP.GE.AND P0, PT, R0, R3, PT ;  /* 0x000000030000720c */ /* 0x000fda0003f06270 */
[----:B------:R-:W-:Y:S05]  /*0080*/  @P0 EXIT ;  /* 0x000000000000094d */ /* 0x000fea0003800000 */
[----:B------:R-:W-:Y:S01]  /*0090*/  IABS R7, R5 ;  /* 0x0000000500077213 */ /* 0x000fe20000000000 */
[----:B------:R-:W0:Y:S03]  /*00a0*/  LDCU.64 UR4, c[0x0][0x390] ;  /* 0x00007200ff0477ac */ /* 0x000e260008000a00 */
[----:B------:R-:W1:Y:S01]  /*00b0*/  I2F.RP R4, R7 ;  /* 0x0000000700047306 */ /* 0x000e620000209400 */
[----:B------:R-:W2:Y:S07]  /*00c0*/  LDCU UR6, c[0x0][0x39c] ;  /* 0x00007380ff0677ac */ /* 0x000eae0008000800 */
[----:B-1----:R-:W1:Y:S02]  /*00d0*/  MUFU.RCP R4, R4 ;  /* 0x0000000400047308 */ /* 0x002e640000001000 */
[----:B-1----:R-:W-:-:S06]  /*00e0*/  VIADD R2, R4, 0xffffffe ;  /* 0x0ffffffe04027836 */ /* 0x002fcc0000000000 */
[----:B------:R1:W3:Y:S02]  /*00f0*/  F2I.FTZ.U32.TRUNC.NTZ R3, R2 ;  /* 0x0000000200037305 */ /* 0x0002e4000021f000 */
[----:B-1----:R-:W-:Y:S01]  /*0100*/  IMAD.MOV.U32 R2, RZ, RZ, RZ ;  /* 0x000000ffff027224 */ /* 0x002fe200078e00ff */
[----:B---3--:R-:W-:-:S05]  /*0110*/  IADD3 R6, PT, PT, RZ, -R3, RZ ;  /* 0x80000003ff067210 */ /* 0x008fca0007ffe0ff */
[----:B------:R-:W-:Y:S01]  /*0120*/  IMAD R9, R6, R7, RZ ;  /* 0x0000000706097224 */ /* 0x000fe200078e02ff */
[----:B------:R-:W-:-:S03]  /*0130*/  IABS R6, R0 ;  /* 0x0000000000067213 */ /* 0x000fc60000000000 */
[----:B------:R-:W-:Y:S01]  /*0140*/  IMAD.HI.U32 R3, R3, R9, R2 ;  /* 0x0000000903037227 */ /* 0x000fe200078e0002 */
[----:B------:R-:W-:-:S04]  /*0150*/  LOP3.LUT R2, R0, R5, RZ, 0x3c, !PT ;  /* 0x0000000500027212 */ /* 0x000fc800078e3cff */
[----:B------:R-:W-:Y:S01]  /*0160*/  ISETP.GE.AND P1, PT, R2, RZ, PT ;  /* 0x000000ff0200720c */ /* 0x000fe20003f26270 */
[----:B------:R-:W-:-:S05]  /*0170*/  IMAD.HI.U32 R3, R3, R6, RZ ;  /* 0x0000000603037227 */ /* 0x000fca00078e00ff */
[----:B------:R-:W-:-:S05]  /*0180*/  IADD3 R4, PT, PT, -R3, RZ, RZ ;  /* 0x000000ff03047210 */ /* 0x000fca0007ffe1ff */
[----:B------:R-:W-:-:S05]  /*0190*/  IMAD R4, R7, R4, R6 ;  /* 0x0000000407047224 */ /* 0x000fca00078e0206 */
[----:B------:R-:W-:-:S13]  /*01a0*/  ISETP.GT.U32.AND P2, PT, R7, R4, PT ;  /* 0x000000040700720c */ /* 0x000fda0003f44070 */
[----:B------:R-:W-:Y:S01]  /*01b0*/  @!P2 IMAD.IADD R4, R4, 0x1, -R7 ;  /* 0x000000010404a824 */ /* 0x000fe200078e0a07 */
[----:B------:R-:W-:Y:S02]  /*01c0*/  @!P2 IADD3 R3, PT, PT, R3, 0x1, RZ ;  /* 0x000000010303a810 */ /* 0x000fe40007ffe0ff */
[----:B------:R-:W-:Y:S02]  /*01d0*/  ISETP.NE.AND P2, PT, R5, RZ, PT ;  /* 0x000000ff0500720c */ /* 0x000fe40003f45270 */
[----:B------:R-:W-:-:S13]  /*01e0*/  ISETP.GE.U32.AND P0, PT, R4, R7, PT ;  /* 0x000000070400720c */ /* 0x000fda0003f06070 */
[----:B------:R-:W-:-:S05]  /*01f0*/  @P0 VIADD R3, R3, 0x1 ;  /* 0x0000000103030836 */ /* 0x000fca0000000000 */
[----:B------:R-:W-:Y:S02]  /*0200*/  @!P1 IADD3 R3, PT, PT, -R3, RZ, RZ ;  /* 0x000000ff03039210 */ /* 0x000fe40007ffe1ff */
[----:B------:R-:W-:-:S04]  /*0210*/  @!P2 LOP3.LUT R3, RZ, R5, RZ, 0x33, !PT ;  /* 0x00000005ff03a212 */ /* 0x000fc800078e33ff */
[----:B0-----:R-:W-:Y:S01]  /*0220*/  IADD3 R7, PT, PT, R3, UR4, RZ ;  /* 0x0000000403077c10 */ /* 0x001fe2000fffe0ff */
[----:B------:R-:W-:-:S04]  /*0230*/  IMAD.MOV R2, RZ, RZ, -R3 ;  /* 0x000000ffff027224 */ /* 0x000fc800078e0a03 */
[----:B------:R-:W-:-:S04]  /*0240*/  IMAD R2, R5, R2, R0 ;  /* 0x0000000205027224 */ /* 0x000fc800078e0200 */
[----:B------:R-:W-:-:S05]  /*0250*/  VIADD R6, R2, UR5 ;  /* 0x0000000502067c36 */ /* 0x000fca0008000000 */
[----:B------:R-:W-:-:S04]  /*0260*/  VIMNMX R2, PT, PT, R7, R6, !PT ;  /* 0x0000000607027248 */ /* 0x000fc80007fe0100 */
[----:B--2---:R-:W-:-:S13]  /*0270*/  ISETP.GE.AND P0, PT, R2, UR6, PT ;  /* 0x0000000602007c0c */ /* 0x004fda000bf06270 */
[----:B------:R-:W-:Y:S05]  /*0280*/  @P0 EXIT ;  /* 0x000000000000094d */ /* 0x000fea0003800000 */
[----:B------:R-:W0:Y:S01]  /*0290*/  LDC.64 R2, c[0x0][0x388] ;  /* 0x0000e200ff027b82 */ /* 0x000e220000000a00 */
[----:B------:R-:W1:Y:S01]  /*02a0*/  LDCU.64 UR4, c[0x0][0x358] ;  /* 0x00006b00ff0477ac */ /* 0x000e620008000a00 */
[----:B------:R-:W-:-:S06]  /*02b0*/  IMAD R7, R7, UR6, R6 ;  /* 0x0000000607077c24 */ /* 0x000fcc000f8e0206 */
[----:B------:R-:W2:Y:S01]  /*02c0*/  LDC.64 R4, c[0x0][0x380] ;  /* 0x0000e000ff047b82 */ /* 0x000ea20000000a00 */
[----:B0-----:R-:W-:-:S06]  /*02d0*/  IMAD.WIDE R2, R0, 0x8, R2 ;  /* 0x0000000800027825 */ /* 0x001fcc00078e0202 */
[----:B-1----:R-:W3:Y:S01]  /*02e0*/  LDG.E.64 R2, desc[UR4][R2.64] ;  /* 0x0000000402027981 */ /* 0x002ee2000c1e1b00 */
[----:B--2---:R-:W-:-:S05]  /*02f0*/  IMAD.WIDE R4, R7, 0x8, R4 ;  /* 0x0000000807047825 */ /* 0x004fca00078e0204 */
[----:B------:R-:W3:Y:S02]  /*0300*/  LDG.E.64 R6, desc[UR4][R4.64] ;  /* 0x0000000404067981 */ /* 0x000ee4000c1e1b00 */
[----:B---3--:R-:W-:-:S07]  /*0310*/  DADD R6, R2, R6 ;  /* 0x0000000002067229 */ /* 0x008fce0000000006 */
[----:B------:R-:W-:Y:S01]  /*0320*/  STG.E.64 desc[UR4][R4.64], R6 ;  /* 0x0000000604007986 */ /* 0x000fe2000c101b04 */
[----:B------:R-:W-:Y:S05]  /*0330*/  EXIT ;  /* 0x000000000000794d */ /* 0x000fea0003800000 */
.L_x_0:
[----:B------:R-:W-:-:S00]  /*0340*/  BRA `(.L_x_0) ;  /* 0xfffffffc00fc7947 */ /* 0x000fc0000383ffff */
[----:B------:R-:W-:-:S00]  /*0350*/  NOP ;  /* 0x0000000000007918 */ /* 0x000fc00000000000 */
        /* <DEDUP_REMOVED lines=10> */
.L_x_8:


//--------------------- .text._Z29fused_strassen_combine_kernelPKdS0_S0_S0_S0_S0_S0_Pdiiiiiiiiii --------------------------
	.section	.text._Z29fused_strassen_combine_kernelPKdS0_S0_S0_S0_S0_S0_Pdiiiiiiiiii,"ax",@progbits
	.align	128
        .global         _Z29fused_strassen_combine_kernelPKdS0_S0_S0_S0_S0_S0_Pdiiiiiiiiii
        .type           _Z29fused_strassen_combine_kernelPKdS0_S0_S0_S0_S0_S0_Pdiiiiiiiiii,@function
        .size           _Z29fused_strassen_combine_kernelPKdS0_S0_S0_S0_S0_S0_Pdiiiiiiiiii,(.L_x_9 - _Z29fused_strassen_combine_kernelPKdS0_S0_S0_S0_S0_S0_Pdiiiiiiiiii)
        .other          _Z29fused_strassen_combine_kernelPKdS0_S0_S0_S0_S0_S0_Pdiiiiiiiiii,@"STO_CUDA_ENTRY STV_DEFAULT"
_Z29fused_strassen_combine_kernelPKdS0_S0_S0_S0_S0_S0_Pdiiiiiiiiii:
.text._Z29fused_strassen_combine_kernelPKdS0_S0_S0_S0_S0_S0_Pdiiiiiiiiii:
        /* <DEDUP_REMOVED lines=9> */
[----:B------:R-:W0:Y:S01]  /*0090*/  LDC.64 R4, c[0x0][0x380] ;  /* 0x0000e000ff047b82 */ /* 0x000e220000000a00 */
[----:B------:R-:W1:Y:S07]  /*00a0*/  LDCU.64 UR4, c[0x0][0x358] ;  /* 0x00006b00ff0477ac */ /* 0x000e6e0008000a00 */
[----:B------:R-:W2:Y:S08]  /*00b0*/  LDC.64 R6, c[0x0][0x398] ;  /* 0x0000e600ff067b82 */ /* 0x000eb00000000a00 */
[----:B------:R-:W3:Y:S08]  /*00c0*/  LDC.64 R10, c[0x0][0x3a0] ;  /* 0x0000e800ff0a7b82 */ /* 0x000ef00000000a00 */
[----:B------:R-:W4:Y:S01]  /*00d0*/  LDC.64 R14, c[0x0][0x3b0] ;  /* 0x0000ec00ff0e7b82 */ /* 0x000f220000000a00 */
[C---:B0-----:R-:W-:Y:S01]  /*00e0*/  IMAD.WIDE R4, R8.reuse, 0x8, R4 ;  /* 0x0000000808047825 */ /* 0x041fe200078e0204 */
[----:B------:R-:W-:Y:S01]  /*00f0*/  IABS R0, R9 ;  /* 0x0000000900007213 */ /* 0x000fe20000000000 */
[----:B------:R-:W0:Y:S03]  /*0100*/  LDCU.128 UR8, c[0x0][0x3c0] ;  /* 0x00007800ff0877ac */ /* 0x000e260008000c00 */
[----:B-1----:R-:W5:Y:S01]  /*0110*/  LDG.E.64 R18, desc[UR4][R4.64] ;  /* 0x0000000404127981 */ /* 0x002f62000c1e1b00 */
[----:B------:R-:W-:Y:S01]  /*0120*/  IABS R22, R8 ;  /* 0x0000000800167213 */ /* 0x000fe20000000000 */
[C---:B--2---:R-:W-:Y:S01]  /*0130*/  IMAD.WIDE R6, R8.reuse, 0x8, R6 ;  /* 0x0000000808067825 */ /* 0x044fe200078e0206 */
[----:B------:R-:W1:Y:S04]  /*0140*/  LDCU.128 UR12, c[0x0][0x3d0] ;  /* 0x00007a00ff0c77ac */ /* 0x000e680008000c00 */
[----:B------:R-:W5:Y:S01]  /*0150*/  LDG.E.64 R20, desc[UR4][R6.64] ;  /* 0x0000000406147981 */ /* 0x000f62000c1e1b00 */
[----:B------:R-:W2:Y:S01]  /*0160*/  LDCU UR6, c[0x0][0x3e0] ;  /* 0x00007c00ff0677ac */ /* 0x000ea20008000800 */
[----:B---3--:R-:W-:-:S05]  /*0170*/  IMAD.WIDE R10, R8, 0x8, R10 ;  /* 0x00000008080a7825 */ /* 0x008fca00078e020a */
[----:B------:R-:W3:Y:S01]  /*0180*/  LDG.E.64 R12, desc[UR4][R10.64] ;  /* 0x000000040a0c7981 */ /* 0x000ee2000c1e1b00 */
[----:B----4-:R-:W-:-:S06]  /*0190*/  IMAD.WIDE R14, R8, 0x8, R14 ;  /* 0x00000008080e7825 */ /* 0x010fcc00078e020e */
[----:B------:R-:W4:Y:S01]  /*01a0*/  LDG.E.64 R14, desc[UR4][R14.64] ;  /* 0x000000040e0e7981 */ /* 0x000f22000c1e1b00 */
[----:B------:R-:W0:Y:S08]  /*01b0*/  I2F.RP R16, R0 ;  /* 0x0000000000107306 */ /* 0x000e300000209400 */
[----:B0-----:R-:W0:Y:S02]  /*01c0*/  MUFU.RCP R16, R16 ;  /* 0x0000001000107308 */ /* 0x001e240000001000 */
[----:B0-----:R-:W-:-:S06]  /*01d0*/  IADD3 R2, PT, PT, R16, 0xffffffe, RZ ;  /* 0x0ffffffe10027810 */ /* 0x001fcc0007ffe0ff */
[----:B------:R0:W1:Y:S02]  /*01e0*/  F2I.FTZ.U32.TRUNC.NTZ R3, R2 ;  /* 0x0000000200037305 */ /* 0x000064000021f000 */
[----:B0-----:R-:W-:Y:S01]  /*01f0*/  HFMA2 R2, -RZ, RZ, 0, 0 ;  /* 0x00000000ff027431 */ /* 0x001fe200000001ff */
[----:B-1----:R-:W-:-:S05]  /*0200*/  IADD3 R17, PT, PT, RZ, -R3, RZ ;  /* 0x80000003ff117210 */ /* 0x002fca0007ffe0ff */
[----:B------:R-:W-:-:S04]  /*0210*/  IMAD R17, R17, R0, RZ ;  /* 0x0000000011117224 */ /* 0x000fc800078e02ff */
[----:B------:R-:W-:Y:S01]  /*0220*/  IMAD.HI.U32 R3, R3, R17, R2 ;  /* 0x0000001103037227 */ /* 0x000fe200078e0002 */
[----:B------:R-:W-:-:S05]  /*0230*/  MOV R17, R22 ;  /* 0x0000001600117202 */ /* 0x000fca0000000f00 */
[----:B------:R-:W-:-:S05]  /*0240*/  IMAD.HI.U32 R3, R3, R17, RZ ;  /* 0x0000001103037227 */ /* 0x000fca00078e00ff */
[----:B------:R-:W-:-:S05]  /*0250*/  IADD3 R16, PT, PT, -R3, RZ, RZ ;  /* 0x000000ff03107210 */ /* 0x000fca0007ffe1ff */
[----:B------:R-:W-:-:S05]  /*0260*/  IMAD R17, R0, R16, R17 ;  /* 0x0000001000117224 */ /* 0x000fca00078e0211 */
[----:B------:R-:W-:-:S13]  /*0270*/  ISETP.GT.U32.AND P2, PT, R0, R17, PT ;  /* 0x000000110000720c */ /* 0x000fda0003f44070 */
[----:B------:R-:W-:-:S05]  /*0280*/  @!P2 IMAD.IADD R17, R17, 0x1, -R0 ;  /* 0x000000011111a824 */ /* 0x000fca00078e0a00 */
[----:B------:R-:W-:Y:S02]  /*0290*/  ISETP.GE.U32.AND P0, PT, R17, R0, PT ;  /* 0x000000001100720c */ /* 0x000fe40003f06070 */
[----:B------:R-:W-:Y:S01]  /*02a0*/  LOP3.LUT R0, R8, R9, RZ, 0x3c, !PT ;  /* 0x0000000908007212 */ /* 0x000fe200078e3cff */
[----:B------:R-:W0:Y:S01]  /*02b0*/  LDC.64 R16, c[0x0][0x390] ;  /* 0x0000e400ff107b82 */ /* 0x000e220000000a00 */
[----:B------:R-:W-:Y:S02]  /*02c0*/  @!P2 IADD3 R3, PT, PT, R3, 0x1, RZ ;  /* 0x000000010303a810 */ /* 0x000fe40007ffe0ff */
[----:B------:R-:W-:Y:S02]  /*02d0*/  ISETP.GE.AND P1, PT, R0, RZ, PT ;  /* 0x000000ff0000720c */ /* 0x000fe40003f26270 */
[----:B------:R-:W-:-:S05]  /*02e0*/  ISETP.NE.AND P2, PT, R9, RZ, PT ;  /* 0x000000ff0900720c */ /* 0x000fca0003f45270 */
[----:B------:R-:W-:-:S04]  /*02f0*/  @P0 IADD3 R3, PT, PT, R3, 0x1, RZ ;  /* 0x0000000103030810 */ /* 0x000fc80007ffe0ff */
[----:B------:R-:W-:Y:S02]  /*0300*/  MOV R0, R3 ;  /* 0x0000000300007202 */ /* 0x000fe40000000f00 */
[----:B------:R-:W1:Y:S03]  /*0310*/  LDC.64 R2, c[0x0][0x3b8] ;  /* 0x0000ee00ff027b82 */ /* 0x000e660000000a00 */
[----:B------:R-:W-:Y:S01]  /*0320*/  @!P1 IMAD.MOV R0, RZ, RZ, -R0 ;  /* 0x000000ffff009224 */ /* 0x000fe200078e0a00 */
[----:B------:R-:W-:Y:S01]  /*0330*/  @!P2 LOP3.LUT R0, RZ, R9, RZ, 0x33, !PT ;  /* 0x00000009ff00a212 */ /* 0x000fe200078e33ff */
[----:B0-----:R-:W-:Y:S01]  /*0340*/  IMAD.WIDE R16, R8, 0x8, R16 ;  /* 0x0000000808107825 */ /* 0x001fe200078e0210 */
[----:B-----5:R-:W-:Y:S02]  /*0350*/  DADD R18, R18, R20 ;  /* 0x0000000012127229 */ /* 0x020fe40000000014 */
[----:B------:R-:W-:-:S05]  /*0360*/  IADD3 R20, PT, PT, -R0, RZ, RZ ;  /* 0x000000ff00147210 */ /* 0x000fca0007ffe1ff */
[----:B------:R-:W-:Y:S01]  /*0370*/  IMAD R9, R9, R20, R8 ;  /* 0x0000001409097224 */ /* 0x000fe200078e0208 */
[----:B---3--:R-:W-:Y:S01]  /*0380*/  DADD R12, R18, -R12 ;  /* 0x00000000120c7229 */ /* 0x008fe2000000080c */
[----:B------:R-:W-:-:S03]  /*0390*/  IADD3 R18, PT, PT, R0, UR9, RZ ;  /* 0x0000000900127c10 */ /* 0x000fc6000fffe0ff */
[----:B------:R-:W-:-:S05]  /*03a0*/  IADD3 R19, PT, PT, R9, UR10, RZ ;  /* 0x0000000a09137c10 */ /* 0x000fca000fffe0ff */
[----:B------:R-:W-:Y:S01]  /*03b0*/  IMAD R19, R18, UR8, R19 ;  /* 0x0000000812137c24 */ /* 0x000fe2000f8e0213 */
[----:B----4-:R-:W-:Y:S01]  /*03c0*/  DADD R14, R12, R14 ;  /* 0x000000000c0e7229 */ /* 0x010fe2000000000e */
[----:B------:R-:W0:Y:S02]  /*03d0*/  LDC.64 R12, c[0x0][0x388] ;  /* 0x0000e200ff0c7b82 */ /* 0x000e240000000a00 */
[----:B-1----:R-:W-:-:S05]  /*03e0*/  IMAD.WIDE R18, R19, 0x8, R2 ;  /* 0x0000000813127825 */ /* 0x002fca00078e0202 */
[----:B------:R1:W-:Y:S04]  /*03f0*/  STG.E.64 desc[UR4][R18.64], R14 ;  /* 0x0000000e12007986 */ /* 0x0003e8000c101b04 */
[----:B------:R-:W3:Y:S04]  /*0400*/  LDG.E.64 R10, desc[UR4][R10.64] ;  /* 0x000000040a0a7981 */ /* 0x000ee8000c1e1b00 */
[----:B------:R-:W3:Y:S01]  /*0410*/  LDG.E.64 R20, desc[UR4][R16.64] ;  /* 0x0000000410147981 */ /* 0x000ee2000c1e1b00 */
[----:B------:R-:W-:Y:S01]  /*0420*/  IADD3 R22, PT, PT, R0, UR11, RZ ;  /* 0x0000000b00167c10 */ /* 0x000fe2000fffe0ff */
[----:B------:R-:W-:-:S04]  /*0430*/  VIADD R23, R9, UR12 ;  /* 0x0000000c09177c36 */ /* 0x000fc80008000000 */
[----:B------:R-:W-:-:S04]  /*0440*/  IMAD R23, R22, UR8, R23 ;  /* 0x0000000816177c24 */ /* 0x000fc8000f8e0217 */
[----:B------:R-:W-:-:S04]  /*0450*/  IMAD.WIDE R22, R23, 0x8, R2 ;  /* 0x0000000817167825 */ /* 0x000fc800078e0202 */
[----:B0-----:R-:W-:Y:S01]  /*0460*/  IMAD.WIDE R12, R8, 0x8, R12 ;  /* 0x00000008080c7825 */ /* 0x001fe200078e020c */
[----:B---3--:R-:W-:Y:S01]  /*0470*/  DADD R20, R20, R10 ;  /* 0x0000000014147229 */ /* 0x008fe2000000000a */
[----:B-1----:R-:W-:Y:S01]  /*0480*/  IADD3 R18, PT, PT, R0, UR13, RZ ;  /* 0x0000000d00127c10 */ /* 0x002fe2000fffe0ff */
[----:B------:R-:W0:Y:S05]  /*0490*/  LDC.64 R10, c[0x0][0x3a8] ;  /* 0x0000ea00ff0a7b82 */ /* 0x000e2a0000000a00 */
[----:B------:R1:W-:Y:S04]  /*04a0*/  STG.E.64 desc[UR4][R22.64], R20 ;  /* 0x0000001416007986 */ /* 0x0003e8000c101b04 */
[----:B------:R-:W3:Y:S04]  /*04b0*/  LDG.E.64 R6, desc[UR4][R6.64] ;  /* 0x0000000406067981 */ /* 0x000ee8000c1e1b00 */
[----:B------:R-:W3:Y:S01]  /*04c0*/  LDG.E.64 R14, desc[UR4][R12.64] ;  /* 0x000000040c0e7981 */ /* 0x000ee2000c1e1b00 */
[----:B------:R-:W-:-:S05]  /*04d0*/  IADD3 R19, PT, PT, R9, UR14, RZ ;  /* 0x0000000e09137c10 */ /* 0x000fca000fffe0ff */
[----:B------:R-:W-:-:S04]  /*04e0*/  IMAD R19, R18, UR8, R19 ;  /* 0x0000000812137c24 */ /* 0x000fc8000f8e0213 */
[----:B------:R-:W-:-:S04]  /*04f0*/  IMAD.WIDE R18, R19, 0x8, R2 ;  /* 0x0000000813127825 */ /* 0x000fc800078e0202 */
[----:B0-----:R-:W-:Y:S01]  /*0500*/  IMAD.WIDE R10, R8, 0x8, R10 ;  /* 0x00000008080a7825 */ /* 0x001fe200078e020a */
[----:B---3--:R-:W-:-:S07]  /*0510*/  DADD R14, R14, R6 ;  /* 0x000000000e0e7229 */ /* 0x008fce0000000006 */
[----:B------:R-:W-:Y:S04]  /*0520*/  STG.E.64 desc[UR4][R18.64], R14 ;  /* 0x0000000e12007986 */ /* 0x000fe8000c101b04 */
[----:B------:R-:W3:Y:S04]  /*0530*/  LDG.E.64 R4, desc[UR4][R4.64] ;  /* 0x0000000404047981 */ /* 0x000ee8000c1e1b00 */
[----:B-1----:R-:W3:Y:S04]  /*0540*/  LDG.E.64 R20, desc[UR4][R12.64] ;  /* 0x000000040c147981 */ /* 0x002ee8000c1e1b00 */
[----:B------:R-:W4:Y:S04]  /*0550*/  LDG.E.64 R16, desc[UR4][R16.64] ;  /* 0x0000000410107981 */ /* 0x000f28000c1e1b00 */
[----:B------:R-:W5:Y:S01]  /*0560*/  LDG.E.64 R10, desc[UR4][R10.64] ;  /* 0x000000040a0a7981 */ /* 0x000f62000c1e1b00 */
[----:B------:R-:W-:-:S02]  /*0570*/  IADD3 R0, PT, PT, R0, UR15, RZ ;  /* 0x0000000f00007c10 */ /* 0x000fc4000fffe0ff */
[----:B--2---:R-:W-:-:S05]  /*0580*/  IADD3 R9, PT, PT, R9, UR6, RZ ;  /* 0x0000000609097c10 */ /* 0x004fca000fffe0ff */
[----:B------:R-:W-:-:S04]  /*0590*/  IMAD R9, R0, UR8, R9 ;  /* 0x0000000800097c24 */ /* 0x000fc8000f8e0209 */
[----:B------:R-:W-:Y:S01]  /*05a0*/  IMAD.WIDE R2, R9, 0x8, R2 ;  /* 0x0000000809027825 */ /* 0x000fe200078e0202 */
[----:B---3--:R-:W-:-:S08]  /*05b0*/  DADD R20, R4, -R20 ;  /* 0x0000000004147229 */ /* 0x008fd00000000814 */
[----:B----4-:R-:W-:-:S08]  /*05c0*/  DADD R20, R20, R16 ;  /* 0x0000000014147229 */ /* 0x010fd00000000010 */
[----:B-----5:R-:W-:-:S07]  /*05d0*/  DADD R20, R20, R10 ;  /* 0x0000000014147229 */ /* 0x020fce000000000a */
[----:B------:R-:W-:Y:S01]  /*05e0*/  STG.E.64 desc[UR4][R2.64], R20 ;  /* 0x0000001402007986 */ /* 0x000fe2000c101b04 */
[----:B------:R-:W-:Y:S05]  /*05f0*/  EXIT ;  /* 0x000000000000794d */ /* 0x000fea0003800000 */
.L_x_1:
        /* <DEDUP_REMOVED lines=16> */
.L_x_9:


//--------------------- .text._Z20fused_m7_prep_kernelPKdiiiiiS0_iiiiiPdS1_i --------------------------
	.section	.text._Z20fused_m7_prep_kernelPKdiiiiiS0_iiiiiPdS1_i,"ax",@progbits
	.align	128
        .global         _Z20fused_m7_prep_kernelPKdiiiiiS0_iiiiiPdS1_i
        .type           _Z20fused_m7_prep_kernelPKdiiiiiS0_iiiiiPdS1_i,@function
        .size           _Z20fused_m7_prep_kernelPKdiiiiiS0_iiiiiPdS1_i,(.L_x_10 - _Z20fused_m7_prep_kernelPKdiiiiiS0_iiiiiPdS1_i)
        .other          _Z20fused_m7_prep_kernelPKdiiiiiS0_iiiiiPdS1_i,@"STO_CUDA_ENTRY STV_DEFAULT"
_Z20fused_m7_prep_kernelPKdiiiiiS0_iiiiiPdS1_i:
.text._Z20fused_m7_prep_kernelPKdiiiiiS0_iiiiiPdS1_i:
        /* <DEDUP_REMOVED lines=10> */
[----:B------:R-:W0:Y:S01]  /*00a0*/  LDCU.64 UR8, c[0x0][0x388] ;  /* 0x00007100ff0877ac */ /* 0x000e220008000a00 */
[----:B------:R-:W1:Y:S02]  /*00b0*/  LDC.64 R16, c[0x0][0x3c8] ;  /* 0x0000f200ff107b82 */ /* 0x000e640000000a00 */
[----:B------:R-:W2:Y:S01]  /*00c0*/  I2F.RP R4, R5 ;  /* 0x0000000500047306 */ /* 0x000ea20000209400 */
[----:B------:R-:W3:Y:S01]  /*00d0*/  LDCU.64 UR6, c[0x0][0x390] ;  /* 0x00007200ff0677ac */ /* 0x000ee20008000a00 */
[----:B------:R-:W4:Y:S01]  /*00e0*/  LDCU.64 UR12, c[0x0][0x3b0] ;  /* 0x00007600ff0c77ac */ /* 0x000f220008000a00 */
[----:B------:R-:W5:Y:S01]  /*00f0*/  LDCU UR10, c[0x0][0x398] ;  /* 0x00007300ff0a77ac */ /* 0x000f620008000800 */
[----:B------:R-:W5:Y:S04]  /*0100*/  LDCU.64 UR14, c[0x0][0x3a8] ;  /* 0x00007500ff0e77ac */ /* 0x000f680008000a00 */
[----:B--2---:R-:W2:Y:S01]  /*0110*/  MUFU.RCP R4, R4 ;  /* 0x0000000400047308 */ /* 0x004ea20000001000 */
[----:B------:R-:W5:Y:S01]  /*0120*/  LDCU UR11, c[0x0][0x3b8] ;  /* 0x00007700ff0b77ac */ /* 0x000f620008000800 */
[----:B------:R-:W1:Y:S01]  /*0130*/  LDCU.64 UR4, c[0x0][0x358] ;  /* 0x00006b00ff0477ac */ /* 0x000e620008000a00 */
[----:B--2---:R-:W-:-:S05]  /*0140*/  IADD3 R2, PT, PT, R4, 0xffffffe, RZ ;  /* 0x0ffffffe04027810 */ /* 0x004fca0007ffe0ff */
[----:B------:R2:W0:Y:S02]  /*0150*/  F2I.FTZ.U32.TRUNC.NTZ R3, R2 ;  /* 0x0000000200037305 */ /* 0x000424000021f000 */
[----:B--2---:R-:W-:Y:S01]  /*0160*/  IMAD.MOV.U32 R2, RZ, RZ, RZ ;  /* 0x000000ffff027224 */ /* 0x004fe200078e00ff */
[----:B0-----:R-:W-:-:S05]  /*0170*/  IADD3 R6, PT, PT, RZ, -R3, RZ ;  /* 0x80000003ff067210 */ /* 0x001fca0007ffe0ff */
        /* <DEDUP_REMOVED lines=9> */
[-C--:B------:R-:W-:Y:S01]  /*0210*/  @!P2 IADD3 R4, PT, PT, R4, -R5.reuse, RZ ;  /* 0x800000050404a210 */ /* 0x080fe20007ffe0ff */
[----:B------:R-:W-:Y:S01]  /*0220*/  @!P2 VIADD R3, R3, 0x1 ;  /* 0x000000010303a836 */ /* 0x000fe20000000000 */
[----:B------:R-:W-:Y:S02]  /*0230*/  ISETP.NE.AND P2, PT, R7, RZ, PT ;  /* 0x000000ff0700720c */ /* 0x000fe40003f45270 */
[----:B------:R-:W-:Y:S02]  /*0240*/  ISETP.GE.U32.AND P0, PT, R4, R5, PT ;  /* 0x000000050400720c */ /* 0x000fe40003f06070 */
[----:B------:R-:W0:Y:S11]  /*0250*/  LDC.64 R4, c[0x0][0x380] ;  /* 0x0000e000ff047b82 */ /* 0x000e360000000a00 */
[----:B------:R-:W-:-:S04]  /*0260*/  @P0 IADD3 R3, PT, PT, R3, 0x1, RZ ;  /* 0x0000000103030810 */ /* 0x000fc80007ffe0ff */
[----:B------:R-:W-:Y:S02]  /*0270*/  MOV R6, R3 ;  /* 0x0000000300067202 */ /* 0x000fe40000000f00 */
[----:B------:R-:W2:Y:S03]  /*0280*/  LDC.64 R2, c[0x0][0x3a0] ;  /* 0x0000e800ff027b82 */ /* 0x000ea60000000a00 */
[----:B------:R-:W-:Y:S01]  /*0290*/  @!P1 IMAD.MOV R6, RZ, RZ, -R6 ;  /* 0x000000ffff069224 */ /* 0x000fe200078e0a06 */
[----:B------:R-:W-:-:S04]  /*02a0*/  @!P2 LOP3.LUT R6, RZ, R7, RZ, 0x33, !PT ;  /* 0x00000007ff06a212 */ /* 0x000fc800078e33ff */
[C---:B------:R-:W-:Y:S02]  /*02b0*/  IADD3 R8, PT, PT, -R6.reuse, RZ, RZ ;  /* 0x000000ff06087210 */ /* 0x040fe40007ffe1ff */
[C---:B---3--:R-:W-:Y:S02]  /*02c0*/  IADD3 R10, PT, PT, R6.reuse, UR7, RZ ;  /* 0x00000007060a7c10 */ /* 0x048fe4000fffe0ff */
[C---:B----4-:R-:W-:Y:S01]  /*02d0*/  IADD3 R12, PT, PT, R6.reuse, UR13, RZ ;  /* 0x0000000d060c7c10 */ /* 0x050fe2000fffe0ff */
[----:B------:R-:W-:Y:S02]  /*02e0*/  IMAD R7, R7, R8, R0 ;  /* 0x0000000807077224 */ /* 0x000fe400078e0200 */
[C---:B------:R-:W-:Y:S01]  /*02f0*/  VIADD R8, R6.reuse, UR9 ;  /* 0x0000000906087c36 */ /* 0x040fe20008000000 */
[----:B-----5:R-:W-:Y:S01]  /*0300*/  IADD3 R6, PT, PT, R6, UR15, RZ ;  /* 0x0000000f06067c10 */ /* 0x020fe2000fffe0ff */
[C---:B------:R-:W-:Y:S01]  /*0310*/  VIADD R9, R7.reuse, UR6 ;  /* 0x0000000607097c36 */ /* 0x040fe20008000000 */
[----:B------:R-:W-:-:S02]  /*0320*/  IADD3 R13, PT, PT, R7, UR12, RZ ;  /* 0x0000000c070d7c10 */ /* 0x000fc4000fffe0ff */
[C---:B------:R-:W-:Y:S02]  /*0330*/  IADD3 R11, PT, PT, R7.reuse, UR10, RZ ;  /* 0x0000000a070b7c10 */ /* 0x040fe4000fffe0ff */
[----:B------:R-:W-:Y:S01]  /*0340*/  IADD3 R15, PT, PT, R7, UR11, RZ ;  /* 0x0000000b070f7c10 */ /* 0x000fe2000fffe0ff */
[----:B------:R-:W-:Y:S02]  /*0350*/  IMAD R7, R8, UR8, R9 ;  /* 0x0000000808077c24 */ /* 0x000fe4000f8e0209 */
[----:B------:R-:W-:Y:S02]  /*0360*/  IMAD R11, R10, UR8, R11 ;  /* 0x000000080a0b7c24 */ /* 0x000fe4000f8e020b */
[----:B------:R-:W-:Y:S02]  /*0370*/  IMAD R9, R6, UR14, R13 ;  /* 0x0000000e06097c24 */ /* 0x000fe4000f8e020d */
[----:B------:R-:W-:Y:S02]  /*0380*/  IMAD R15, R12, UR14, R15 ;  /* 0x0000000e0c0f7c24 */ /* 0x000fe4000f8e020f */
[--C-:B0-----:R-:W-:Y:S01]  /*0390*/  IMAD.WIDE R6, R7, 0x8, R4.reuse ;  /* 0x0000000807067825 */ /* 0x101fe200078e0204 */
[----:B------:R-:W0:Y:S03]  /*03a0*/  LDC.64 R12, c[0x0][0x3c0] ;  /* 0x0000f000ff0c7b82 */ /* 0x000e260000000a00 */
[----:B------:R-:W-:-:S02]  /*03b0*/  IMAD.WIDE R4, R11, 0x8, R4 ;  /* 0x000000080b047825 */ /* 0x000fc400078e0204 */
[----:B-1----:R-:W3:Y:S02]  /*03c0*/  LDG.E.64 R6, desc[UR4][R6.64] ;  /* 0x0000000406067981 */ /* 0x002ee4000c1e1b00 */
[--C-:B--2---:R-:W-:Y:S02]  /*03d0*/  IMAD.WIDE R8, R9, 0x8, R2.reuse ;  /* 0x0000000809087825 */ /* 0x104fe400078e0202 */
[----:B------:R-:W3:Y:S02]  /*03e0*/  LDG.E.64 R4, desc[UR4][R4.64] ;  /* 0x0000000404047981 */ /* 0x000ee4000c1e1b00 */
[----:B------:R-:W-:Y:S02]  /*03f0*/  IMAD.WIDE R2, R15, 0x8, R2 ;  /* 0x000000080f027825 */ /* 0x000fe400078e0202 */
[----:B------:R-:W2:Y:S04]  /*0400*/  LDG.E.64 R8, desc[UR4][R8.64] ;  /* 0x0000000408087981 */ /* 0x000ea8000c1e1b00 */
[----:B------:R-:W2:Y:S01]  /*0410*/  LDG.E.64 R2, desc[UR4][R2.64] ;  /* 0x0000000402027981 */ /* 0x000ea2000c1e1b00 */
[----:B------:R-:W-:-:S04]  /*0420*/  IMAD.WIDE R16, R0, 0x8, R16 ;  /* 0x0000000800107825 */ /* 0x000fc800078e0210 */
[----:B0-----:R-:W-:Y:S01]  /*0430*/  IMAD.WIDE R12, R0, 0x8, R12 ;  /* 0x00000008000c7825 */ /* 0x001fe200078e020c */
[----:B---3--:R-:W-:Y:S02]  /*0440*/  DADD R10, R6, -R4 ;  /* 0x00000000060a7229 */ /* 0x008fe40000000804 */
[----:B--2---:R-:W-:-:S05]  /*0450*/  DADD R14, R8, R2 ;  /* 0x00000000080e7229 */ /* 0x004fca0000000002 */
[----:B------:R-:W-:Y:S04]  /*0460*/  STG.E.64 desc[UR4][R12.64], R10 ;  /* 0x0000000a0c007986 */ /* 0x000fe8000c101b04 */
[----:B------:R-:W-:Y:S01]  /*0470*/  STG.E.64 desc[UR4][R16.64], R14 ;  /* 0x0000000e10007986 */ /* 0x000fe2000c101b04 */
[----:B------:R-:W-:Y:S05]  /*0480*/  EXIT ;  /* 0x000000000000794d */ /* 0x000fea0003800000 */
.L_x_2:
        /* <DEDUP_REMOVED lines=15> */
.L_x_10:


//--------------------- .text._Z26fused_strassen_prep_kernelPKdiiiiiiiiiS0_iiiiiiiiiPdS1_S1_S1_S1_S1_S1_S1_i --------------------------
	.section	.text._Z26fused_strassen_prep_kernelPKdiiiiiiiiiS0_iiiiiiiiiPdS1_S1_S1_S1_S1_S1_S1_i,"ax",@progbits
	.align	128
        .global         _Z26fused_strassen_prep_kernelPKdiiiiiiiiiS0_iiiiiiiiiPdS1_S1_S1_S1_S1_S1_S1_i
        .type           _Z26fused_strassen_prep_kernelPKdiiiiiiiiiS0_iiiiiiiiiPdS1_S1_S1_S1_S1_S1_S1_i,@function
        .size           _Z26fused_strassen_prep_kernelPKdiiiiiiiiiS0_iiiiiiiiiPdS1_S1_S1_S1_S1_S1_S1_i,(.L_x_11 - _Z26fused_strassen_prep_kernelPKdiiiiiiiiiS0_iiiiiiiiiPdS1_S1_S1_S1_S1_S1_S1_i)
        .other          _Z26fused_strassen_prep_kernelPKdiiiiiiiiiS0_iiiiiiiiiPdS1_S1_S1_S1_S1_S1_S1_i,@"STO_CUDA_ENTRY STV_DEFAULT"
_Z26fused_strassen_prep_kernelPKdiiiiiiiiiS0_iiiiiiiiiPdS1_S1_S1_S1_S1_S1_S1_i:
.text._Z26fused_strassen_prep_kernelPKdiiiiiiiiiS0_iiiiiiiiiPdS1_S1_S1_S1_S1_S1_S1_i:
        /* <DEDUP_REMOVED lines=13> */
[----:B------:R-:W3:Y:S01]  /*00d0*/  LDCU UR14, c[0x0][0x3a8] ;  /* 0x00007500ff0e77ac */ /* 0x000ee20008000800 */
[----:B------:R-:W4:Y:S01]  /*00e0*/  LDCU.64 UR6, c[0x0][0x388] ;  /* 0x00007100ff0677ac */ /* 0x000f220008000a00 */
[----:B------:R-:W5:Y:S01]  /*00f0*/  LDCU.128 UR8, c[0x0][0x390] ;  /* 0x00007200ff0877ac */ /* 0x000f620008000c00 */
[----:B------:R-:W3:Y:S04]  /*0100*/  LDCU.64 UR4, c[0x0][0x358] ;  /* 0x00006b00ff0477ac */ /* 0x000ee80008000a00 */
[----:B--2---:R-:W2:Y:S02]  /*0110*/  MUFU.RCP R0, R0 ;  /* 0x0000000000007308 */ /* 0x004ea40000001000 */
[----:B--2---:R-:W-:-:S06]  /*0120*/  IADD3 R2, PT, PT, R0, 0xffffffe, RZ ;  /* 0x0ffffffe00027810 */ /* 0x004fcc0007ffe0ff */
[----:B------:R2:W0:Y:S02]  /*0130*/  F2I.FTZ.U32.TRUNC.NTZ R3, R2 ;  /* 0x0000000200037305 */ /* 0x000424000021f000 */
[----:B--2---:R-:W-:Y:S01]  /*0140*/  HFMA2 R2, -RZ, RZ, 0, 0 ;  /* 0x00000000ff027431 */ /* 0x004fe200000001ff */
[----:B0-----:R-:W-:-:S05]  /*0150*/  IADD3 R4, PT, PT, RZ, -R3, RZ ;  /* 0x80000003ff047210 */ /* 0x001fca0007ffe0ff */
[----:B------:R-:W-:Y:S01]  /*0160*/  IMAD R7, R4, R5, RZ ;  /* 0x0000000504077224 */ /* 0x000fe200078e02ff */
[----:B------:R-:W-:-:S03]  /*0170*/  IABS R4, R19 ;  /* 0x0000001300047213 */ /* 0x000fc60000000000 */
[----:B------:R-:W-:-:S06]  /*0180*/  IMAD.HI.U32 R3, R3, R7, R2 ;  /* 0x0000000703037227 */ /* 0x000fcc00078e0002 */
[----:B------:R-:W-:-:S05]  /*0190*/  IMAD.HI.U32 R6, R3, R4, RZ ;  /* 0x0000000403067227 */ /* 0x000fca00078e00ff */
[----:B------:R-:W-:-:S05]  /*01a0*/  IADD3 R0, PT, PT, -R6, RZ, RZ ;  /* 0x000000ff06007210 */ /* 0x000fca0007ffe1ff */
[----:B------:R-:W-:-:S05]  /*01b0*/  IMAD R0, R5, R0, R4 ;  /* 0x0000000005007224 */ /* 0x000fca00078e0204 */
[----:B------:R-:W-:-:S13]  /*01c0*/  ISETP.GT.U32.AND P2, PT, R5, R0, PT ;  /* 0x000000000500720c */ /* 0x000fda0003f44070 */
[-C--:B------:R-:W-:Y:S02]  /*01d0*/  @!P2 IADD3 R0, PT, PT, R0, -R5.reuse, RZ ;  /* 0x800000050000a210 */ /* 0x080fe40007ffe0ff */
[----:B------:R-:W-:Y:S02]  /*01e0*/  @!P2 IADD3 R6, PT, PT, R6, 0x1, RZ ;  /* 0x000000010606a810 */ /* 0x000fe40007ffe0ff */
[----:B------:R-:W-:Y:S02]  /*01f0*/  ISETP.GE.U32.AND P0, PT, R0, R5, PT ;  /* 0x000000050000720c */ /* 0x000fe40003f06070 */
[----:B------:R-:W-:Y:S01]  /*0200*/  LOP3.LUT R0, R19, R8, RZ, 0x3c, !PT ;  /* 0x0000000813007212 */ /* 0x000fe200078e3cff */
[----:B------:R-:W0:Y:S01]  /*0210*/  LDC.64 R4, c[0x0][0x380] ;  /* 0x0000e000ff047b82 */ /* 0x000e220000000a00 */
[----:B------:R-:W-:Y:S02]  /*0220*/  ISETP.NE.AND P2, PT, R8, RZ, PT ;  /* 0x000000ff0800720c */ /* 0x000fe40003f45270 */
[----:B------:R-:W-:-:S07]  /*0230*/  ISETP.GE.AND P1, PT, R0, RZ, PT ;  /* 0x000000ff0000720c */ /* 0x000fce0003f26270 */
[----:B------:R-:W-:-:S06]  /*0240*/  @P0 IADD3 R6, PT, PT, R6, 0x1, RZ ;  /* 0x0000000106060810 */ /* 0x000fcc0007ffe0ff */
[----:B------:R-:W-:Y:S02]  /*0250*/  @!P1 IADD3 R6, PT, PT, -R6, RZ, RZ ;  /* 0x000000ff06069210 */ /* 0x000fe40007ffe1ff */
[----:B------:R-:W-:-:S04]  /*0260*/  @!P2 LOP3.LUT R6, RZ, R8, RZ, 0x33, !PT ;  /* 0x00000008ff06a212 */ /* 0x000fc800078e33ff */
[C---:B------:R-:W-:Y:S02]  /*0270*/  IADD3 R0, PT, PT, -R6.reuse, RZ, RZ ;  /* 0x000000ff06007210 */ /* 0x040fe40007ffe1ff */
[C---:B------:R-:W-:Y:S02]  /*0280*/  IADD3 R7, PT, PT, R6.reuse, UR13, RZ ;  /* 0x0000000d06077c10 */ /* 0x040fe4000fffe0ff */
[----:B----4-:R-:W-:Y:S01]  /*0290*/  IADD3 R2, PT, PT, R6, UR7, RZ ;  /* 0x0000000706027c10 */ /* 0x010fe2000fffe0ff */
[----:B------:R-:W-:Y:S01]  /*02a0*/  IMAD R0, R8, R0, R19 ;  /* 0x0000000008007224 */ /* 0x000fe200078e0213 */
[----:B-----5:R-:W-:-:S04]  /*02b0*/  IADD3 R9, PT, PT, R6, UR11, RZ ;  /* 0x0000000b06097c10 */ /* 0x020fc8000fffe0ff */
[C---:B---3--:R-:W-:Y:S01]  /*02c0*/  IADD3 R8, PT, PT, R0.reuse, UR14, RZ ;  /* 0x0000000e00087c10 */ /* 0x048fe2000fffe0ff */
[----:B------:R-:W2:Y:S01]  /*02d0*/  LDCU UR14, c[0x0][0x3d8] ;  /* 0x00007b00ff0e77ac */ /* 0x000ea20008000800 */
[C---:B------:R-:W-:Y:S02]  /*02e0*/  IADD3 R3, PT, PT, R0.reuse, UR8, RZ ;  /* 0x0000000800037c10 */ /* 0x040fe4000fffe0ff */
[----:B------:R-:W-:Y:S01]  /*02f0*/  IADD3 R10, PT, PT, R0, UR12, RZ ;  /* 0x0000000c000a7c10 */ /* 0x000fe2000fffe0ff */
[----:B------:R-:W-:Y:S01]  /*0300*/  IMAD R11, R7, UR6, R8 ;  /* 0x00000006070b7c24 */ /* 0x000fe2000f8e0208 */
[----:B------:R-:W-:Y:S01]  /*0310*/  IADD3 R7, PT, PT, R6, UR9, RZ ;  /* 0x0000000906077c10 */ /* 0x000fe2000fffe0ff */
[----:B------:R-:W-:Y:S01]  /*0320*/  IMAD R3, R2, UR6, R3 ;  /* 0x0000000602037c24 */ /* 0x000fe2000f8e0203 */
[----:B------:R-:W-:Y:S01]  /*0330*/  IADD3 R8, PT, PT, R0, UR10, RZ ;  /* 0x0000000a00087c10 */ /* 0x000fe2000fffe0ff */
[----:B------:R-:W-:Y:S01]  /*0340*/  IMAD R9, R9, UR6, R10 ;  /* 0x0000000609097c24 */ /* 0x000fe2000f8e020a */
[----:B------:R-:W3:Y:S01]  /*0350*/  LDCU.64 UR12, c[0x0][0x3b8] ;  /* 0x00007700ff0c77ac */ /* 0x000ee20008000a00 */
[--C-:B0-----:R-:W-:Y:S01]  /*0360*/  IMAD.WIDE R24, R3, 0x8, R4.reuse ;  /* 0x0000000803187825 */ /* 0x101fe200078e0204 */
[----:B------:R-:W0:Y:S03]  /*0370*/  LDCU.128 UR8, c[0x0][0x3c0] ;  /* 0x00007800ff0877ac */ /* 0x000e260008000c00 */
[----:B------:R-:W-:-:S02]  /*0380*/  IMAD.WIDE R2, R11, 0x8, R4 ;  /* 0x000000080b027825 */ /* 0x000fc400078e0204 */
[----:B------:R-:W4:Y:S02]  /*0390*/  LDG.E.64 R24, desc[UR4][R24.64] ;  /* 0x0000000418187981 */ /* 0x000f24000c1e1b00 */
[----:B------:R-:W-:Y:S01]  /*03a0*/  IMAD R7, R7, UR6, R8 ;  /* 0x0000000607077c24 */ /* 0x000fe2000f8e0208 */
[----:B------:R-:W5:Y:S01]  /*03b0*/  LDCU.64 UR6, c[0x0][0x3d0] ;  /* 0x00007a00ff0677ac */ /* 0x000f620008000a00 */
[--C-:B------:R-:W-:Y:S01]  /*03c0*/  IMAD.WIDE R22, R9, 0x8, R4.reuse ;  /* 0x0000000809167825 */ /* 0x100fe200078e0204 */
[----:B------:R-:W4:Y:S01]  /*03d0*/  LDG.E.64 R2, desc[UR4][R2.64] ;  /* 0x0000000402027981 */ /* 0x000f22000c1e1b00 */
[----:B------:R-:W1:Y:S02]  /*03e0*/  LDC.64 R8, c[0x0][0x3b0] ;  /* 0x0000ec00ff087b82 */ /* 0x000e640000000a00 */
[----:B------:R-:W-:Y:S02]  /*03f0*/  IMAD.WIDE R4, R7, 0x8, R4 ;  /* 0x0000000807047825 */ /* 0x000fe400078e0204 */
[----:B------:R-:W4:Y:S04]  /*0400*/  LDG.E.64 R22, desc[UR4][R22.64] ;  /* 0x0000000416167981 */ /* 0x000f28000c1e1b00 */
[----:B------:R-:W4:Y:S01]  /*0410*/  LDG.E.64 R4, desc[UR4][R4.64] ;  /* 0x0000000404047981 */ /* 0x000f22000c1e1b00 */
[----:B0-----:R-:W-:-:S02]  /*0420*/  IADD3 R11, PT, PT, R6, UR9, RZ ;  /* 0x00000009060b7c10 */ /* 0x001fc4000fffe0ff */
[C---:B------:R-:W-:Y:S02]  /*0430*/  IADD3 R13, PT, PT, R6.reuse, UR11, RZ ;  /* 0x0000000b060d7c10 */ /* 0x040fe4000fffe0ff */
[C---:B---3--:R-:W-:Y:S02]  /*0440*/  IADD3 R7, PT, PT, R6.reuse, UR13, RZ ;  /* 0x0000000d06077c10 */ /* 0x048fe4000fffe0ff */
[----:B-----5:R-:W-:Y:S02]  /*0450*/  IADD3 R14, PT, PT, R6, UR7, RZ ;  /* 0x00000007060e7c10 */ /* 0x020fe4000fffe0ff */
[C---:B------:R-:W-:Y:S02]  /*0460*/  IADD3 R10, PT, PT, R0.reuse, UR8, RZ ;  /* 0x00000008000a7c10 */ /* 0x040fe4000fffe0ff */
[C---:B------:R-:W-:Y:S02]  /*0470*/  IADD3 R12, PT, PT, R0.reuse, UR10, RZ ;  /* 0x0000000a000c7c10 */ /* 0x040fe4000fffe0ff */
[C---:B------:R-:W-:Y:S01]  /*0480*/  IADD3 R6, PT, PT, R0.reuse, UR6, RZ ;  /* 0x0000000600067c10 */ /* 0x040fe2000fffe0ff */
[----:B------:R-:W-:Y:S01]  /*0490*/  IMAD R7, R7, UR12, R10 ;  /* 0x0000000c07077c24 */ /* 0x000fe2000f8e020a */
[----:B--2---:R-:W-:Y:S01]  /*04a0*/  IADD3 R15, PT, PT, R0, UR14, RZ ;  /* 0x0000000e000f7c10 */ /* 0x004fe2000fffe0ff */
[----:B------:R-:W-:-:S02]  /*04b0*/  IMAD R11, R11, UR12, R12 ;  /* 0x0000000c0b0b7c24 */ /* 0x000fc4000f8e020c */
[----:B------:R-:W-:Y:S02]  /*04c0*/  IMAD R13, R13, UR12, R6 ;  /* 0x0000000c0d0d7c24 */ /* 0x000fe4000f8e0206 */
[----:B------:R-:W-:Y:S02]  /*04d0*/  IMAD R27, R14, UR12, R15 ;  /* 0x0000000c0e1b7c24 */ /* 0x000fe4000f8e020f */
[--C-:B-1----:R-:W-:Y:S02]  /*04e0*/  IMAD.WIDE R16, R7, 0x8, R8.reuse ;  /* 0x0000000807107825 */ /* 0x102fe400078e0208 */
[----:B------:R-:W0:Y:S02]  /*04f0*/  LDC.64 R6, c[0x0][0x3f0] ;  /* 0x0000fc00ff067b82 */ /* 0x000e240000000a00 */
[--C-:B------:R-:W-:Y:S02]  /*0500*/  IMAD.WIDE R14, R11, 0x8, R8.reuse ;  /* 0x000000080b0e7825 */ /* 0x100fe400078e0208 */
[----:B------:R-:W2:Y:S02]  /*0510*/  LDG.E.64 R16, desc[UR4][R16.64] ;  /* 0x0000000410107981 */ /* 0x000ea4000c1e1b00 */
[----:B------:R-:W-:-:S02]  /*0520*/  IMAD.WIDE R20, R13, 0x8, R8 ;  /* 0x000000080d147825 */ /* 0x000fc400078e0208 */
[----:B------:R-:W2:Y:S02]  /*0530*/  LDG.E.64 R14, desc[UR4][R14.64] ;  /* 0x000000040e0e7981 */ /* 0x000ea4000c1e1b00 */
[----:B------:R-:W-:Y:S02]  /*0540*/  IMAD.WIDE R10, R27, 0x8, R8 ;  /* 0x000000081b0a7825 */ /* 0x000fe400078e0208 */
[----:B------:R-:W3:Y:S01]  /*0550*/  LDG.E.64 R20, desc[UR4][R20.64] ;  /* 0x0000000414147981 */ /* 0x000ee2000c1e1b00 */
[----:B------:R-:W1:Y:S03]  /*0560*/  LDC.64 R8, c[0x0][0x3e8] ;  /* 0x0000fa00ff087b82 */ /* 0x000e660000000a00 */
[----:B------:R-:W5:Y:S01]  /*0570*/  LDG.E.64 R10, desc[UR4][R10.64] ;  /* 0x000000040a0a7981 */ /* 0x000f62000c1e1b00 */
[----:B------:R-:W-:-:S04]  /*0580*/  IMAD.WIDE R28, R19, 0x8, R28 ;  /* 0x00000008131c7825 */ /* 0x000fc800078e021c */
[C---:B0-----:R-:W-:Y:S02]  /*0590*/  IMAD.WIDE R12, R19.reuse, 0x8, R6 ;  /* 0x00000008130c7825 */ /* 0x041fe400078e0206 */
[----:B------:R-:W0:Y:S02]  /*05a0*/  LDC.64 R6, c[0x0][0x3f8] ;  /* 0x0000fe00ff067b82 */ /* 0x000e240000000a00 */
[----:B-1----:R-:W-:-:S04]  /*05b0*/  IMAD.WIDE R8, R19, 0x8, R8 ;  /* 0x0000000813087825 */ /* 0x002fc800078e0208 */
[----:B0-----:R-:W-:Y:S01]  /*05c0*/  IMAD.WIDE R6, R19, 0x8, R6 ;  /* 0x0000000813067825 */ /* 0x001fe200078e0206 */
[--C-:B----4-:R-:W-:Y:S02]  /*05d0*/  DADD R26, R24, R2.reuse ;  /* 0x00000000181a7229 */ /* 0x110fe40000000002 */
[----:B------:R-:W-:Y:S02]  /*05e0*/  DADD R2, R22, R2 ;  /* 0x0000000016027229 */ /* 0x000fe40000000002 */
[----:B------:R-:W-:-:S03]  /*05f0*/  DADD R4, R24, R4 ;  /* 0x0000000018047229 */ /* 0x000fc60000000004 */
[----:B------:R-:W-:Y:S04]  /*0600*/  STG.E.64 desc[UR4][R28.64], R26 ;  /* 0x0000001a1c007986 */ /* 0x000fe8000c101b04 */
[----:B------:R0:W-:Y:S04]  /*0610*/  STG.E.64 desc[UR4][R8.64], R2 ;  /* 0x0000000208007986 */ /* 0x0001e8000c101b04 */
[----:B------:R1:W-:Y:S01]  /*0620*/  STG.E.64 desc[UR4][R12.64], R4 ;  /* 0x000000040c007986 */ /* 0x0003e2000c101b04 */
[----:B0-----:R-:W0:Y:S08]  /*0630*/  LDC.64 R2, c[0x0][0x400] ;  /* 0x00010000ff027b82 */ /* 0x001e300000000a00 */
[----:B-1----:R-:W1:Y:S08]  /*0640*/  LDC.64 R12, c[0x0][0x408] ;  /* 0x00010200ff0c7b82 */ /* 0x002e700000000a00 */
[----:B------:R-:W4:Y:S08]  /*0650*/  LDC.64 R8, c[0x0][0x410] ;  /* 0x00010400ff087b82 */ /* 0x000f300000000a00 */
[----:B------:R-:W4:Y:S01]  /*0660*/  LDC.64 R4, c[0x0][0x418] ;  /* 0x00010600ff047b82 */ /* 0x000f220000000a00 */
[----:B------:R-:W-:-:S02]  /*0670*/  DADD R24, -R24, R22 ;  /* 0x0000000018187229 */ /* 0x000fc40000000116 */
[C---:B--2---:R-:W-:Y:S02]  /*0680*/  DADD R22, R16.reuse, R14 ;  /* 0x0000000010167229 */ /* 0x044fe4000000000e */
[C---:B---3--:R-:W-:Y:S02]  /*0690*/  DADD R20, -R16.reuse, R20 ;  /* 0x0000000010147229 */ /* 0x048fe40000000114 */
[--C-:B-----5:R-:W-:Y:S01]  /*06a0*/  DADD R16, R16, R10.reuse ;  /* 0x0000000010107229 */ /* 0x120fe2000000000a */
[----:B0-----:R-:W-:Y:S01]  /*06b0*/  IMAD.WIDE R2, R19, 0x8, R2 ;  /* 0x0000000813027825 */ /* 0x001fe200078e0202 */
[----:B------:R-:W-:-:S03]  /*06c0*/  DADD R10, R14, -R10 ;  /* 0x000000000e0a7229 */ /* 0x000fc6000000080a */
[C---:B-1----:R-:W-:Y:S01]  /*06d0*/  IMAD.WIDE R12, R19.reuse, 0x8, R12 ;  /* 0x00000008130c7825 */ /* 0x042fe200078e020c */
[----:B------:R-:W-:Y:S03]  /*06e0*/  STG.E.64 desc[UR4][R6.64], R24 ;  /* 0x0000001806007986 */ /* 0x000fe6000c101b04 */
[C---:B----4-:R-:W-:Y:S01]  /*06f0*/  IMAD.WIDE R8, R19.reuse, 0x8, R8 ;  /* 0x0000000813087825 */ /* 0x050fe200078e0208 */
[----:B------:R-:W-:Y:S04]  /*0700*/  STG.E.64 desc[UR4][R2.64], R16 ;  /* 0x0000001002007986 */ /* 0x000fe8000c101b04 */
[----:B------:R-:W-:Y:S01]  /*0710*/  STG.E.64 desc[UR4][R12.64], R10 ;  /* 0x0000000a0c007986 */ /* 0x000fe2000c101b04 */
[----:B------:R-:W-:-:S03]  /*0720*/  IMAD.WIDE R4, R19, 0x8, R4 ;  /* 0x0000000813047825 */ /* 0x000fc600078e0204 */
[----:B------:R-:W-:Y:S04]  /*0730*/  STG.E.64 desc[UR4][R8.64], R20 ;  /* 0x0000001408007986 */ /* 0x000fe8000c101b04 */
[----:B------:R-:W-:Y:S01]  /*0740*/  STG.E.64 desc[UR4][R4.64], R22 ;  /* 0x0000001604007986 */ /* 0x000fe2000c101b04 */
[----:B------:R-:W-:Y:S05]  /*0750*/  EXIT ;  /* 0x000000000000794d */ /* 0x000fea0003800000 */
.L_x_3:
        /* <DEDUP_REMOVED lines=10> */
.L_x_11:


//--------------------- .text._Z20matmul_kernel_offsetPKdiiiS0_iiiPdi --------------------------
	.section	.text._Z20matmul_kernel_offsetPKdiiiS0_iiiPdi,"ax",@progbits
	.align	128
        .global         _Z20matmul_kernel_offsetPKdiiiS0_iiiPdi
        .type           _Z20matmul_kernel_offsetPKdiiiS0_iiiPdi,@function
        .size           _Z20matmul_kernel_offsetPKdiiiS0_iiiPdi,(.L_x_12 - _Z20matmul_kernel_offsetPKdiiiS0_iiiPdi)
        .other          _Z20matmul_kernel_offsetPKdiiiS0_iiiPdi,@"STO_CUDA_ENTRY STV_DEFAULT"
_Z20matmul_kernel_offsetPKdiiiS0_iiiPdi:
.text._Z20matmul_kernel_offsetPKdiiiS0_iiiPdi:
[----:B------:R-:W-:Y:S01]  /*0000*/  LDC R1, c[0x0][0x37c] ;  /* 0x0000df00ff017b82 */ /* 0x000fe20000000800 */
[----:B------:R-:W0:Y:S01]  /*0010*/  S2R R17, SR_TID.Y ;  /* 0x0000000000117919 */ /* 0x000e220000002200 */
[----:B------:R-:W1:Y:S01]  /*0020*/  LDCU UR5, c[0x0][0x3b8] ;  /* 0x00007700ff0577ac */ /* 0x000e620008000800 */
[----:B------:R-:W-:Y:S01]  /*0030*/  CS2R R10, SRZ ;  /* 0x00000000000a7805 */ /* 0x000fe2000001ff00 */
[----:B------:R-:W0:Y:S01]  /*0040*/  S2R R0, SR_CTAID.Y ;  /* 0x0000000000007919 */ /* 0x000e220000002600 */
[----:B------:R-:W2:Y:S01]  /*0050*/  LDCU.64 UR10, c[0x0][0x358] ;  /* 0x00006b00ff0a77ac */ /* 0x000ea20008000a00 */
[----:B------:R-:W3:Y:S01]  /*0060*/  S2R R16, SR_TID.X ;  /* 0x0000000000107919 */ /* 0x000ee20000002100 */
[----:B------:R-:W3:Y:S01]  /*0070*/  S2R R7, SR_CTAID.X ;  /* 0x0000000000077919 */ /* 0x000ee20000002500 */
[----:B-1----:R-:W-:Y:S01]  /*0080*/  UISETP.GE.AND UP0, UPT, UR5, 0x1, UPT ;  /* 0x000000010500788c */ /* 0x002fe2000bf06270 */
[----:B0-----:R-:W-:Y:S02]  /*0090*/  IMAD R19, R0, 0x20, R17 ;  /* 0x0000002000137824 */ /* 0x001fe400078e0211 */
[----:B---3--:R-:W-:-:S06]  /*00a0*/  IMAD R18, R7, 0x20, R16 ;  /* 0x0000002007127824 */ /* 0x008fcc00078e0210 */
[----:B--2---:R-:W-:Y:S05]  /*00b0*/  BRA.U !UP0, `(.L_x_4) ;  /* 0x0000000908087547 */ /* 0x004fea000b800000 */
[----:B------:R-:W0:Y:S01]  /*00c0*/  S2UR UR7, SR_CgaCtaId ;  /* 0x00000000000779c3 */ /* 0x000e220000008800 */
[----:B------:R-:W1:Y:S01]  /*00d0*/  LDCU.64 UR12, c[0x0][0x388] ;  /* 0x00007100ff0c77ac */ /* 0x000e620008000a00 */
[----:B------:R-:W-:Y:S01]  /*00e0*/  CS2R R10, SRZ ;  /* 0x00000000000a7805 */ /* 0x000fe2000001ff00 */
[----:B------:R-:W2:Y:S05]  /*00f0*/  LDCU.64 UR14, c[0x0][0x3a0] ;  /* 0x00007400ff0e77ac */ /* 0x000eaa0008000a00 */
[----:B------:R-:W3:Y:S01]  /*0100*/  LDC R0, c[0x0][0x3a8] ;  /* 0x0000ea00ff007b82 */ /* 0x000ee20000000800 */
[----:B------:R-:W4:Y:S01]  /*0110*/  LDCU UR16, c[0x0][0x390] ;  /* 0x00007200ff1077ac */ /* 0x000f220008000800 */
[----:B------:R-:W5:Y:S06]  /*0120*/  LDCU UR9, c[0x0][0x3a8] ;  /* 0x00007500ff0977ac */ /* 0x000f6c0008000800 */
[----:B------:R-:W3:Y:S01]  /*0130*/  LDC.64 R20, c[0x0][0x380] ;  /* 0x0000e000ff147b82 */ /* 0x000ee20000000a00 */
[----:B------:R-:W-:Y:S01]  /*0140*/  UIADD3 UR4, UPT, UPT, UR5, 0x1f, URZ ;  /* 0x0000001f05047890 */ /* 0x000fe2000fffe0ff */
[----:B-1----:R-:W-:-:S02]  /*0150*/  IADD3 R5, PT, PT, R16, UR13, RZ ;  /* 0x0000000d10057c10 */ /* 0x002fc4000fffe0ff */
[----:B------:R-:W-:Y:S01]  /*0160*/  UMOV UR5, 0x400 ;  /* 0x0000040000057882 */ /* 0x000fe20000000000 */
[----:B------:R-:W-:Y:S01]  /*0170*/  VIADD R6, R19, UR12 ;  /* 0x0000000c13067c36 */ /* 0x000fe20008000000 */
[----:B------:R-:W-:Y:S01]  /*0180*/  UIADD3 UR6, UPT, UPT, UR5, 0x2000, URZ ;  /* 0x0000200005067890 */ /* 0x000fe2000fffe0ff */
[----:B--2---:R-:W-:Y:S01]  /*0190*/  IADD3 R2, PT, PT, R16, UR15, RZ ;  /* 0x0000000f10027c10 */ /* 0x004fe2000fffe0ff */
[----:B0-----:R-:W-:Y:S01]  /*01a0*/  ULEA UR5, UR7, UR5, 0x18 ;  /* 0x0000000507057291 */ /* 0x001fe2000f8ec0ff */
[C---:B------:R-:W-:Y:S01]  /*01b0*/  VIADD R3, R17.reuse, UR14 ;  /* 0x0000000e11037c36 */ /* 0x040fe20008000000 */
[----:B------:R-:W-:Y:S01]  /*01c0*/  ULEA UR6, UR7, UR6, 0x18 ;  /* 0x0000000607067291 */ /* 0x000fe2000f8ec0ff */
[----:B----4-:R-:W-:Y:S01]  /*01d0*/  IMAD R6, R6, UR16, R5 ;  /* 0x0000001006067c24 */ /* 0x010fe2000f8e0205 */
[----:B------:R-:W-:Y:S02]  /*01e0*/  USHF.R.U32.HI UR4, URZ, 0x5, UR4 ;  /* 0x00000005ff047899 */ /* 0x000fe40008011604 */
[----:B------:R-:W-:Y:S01]  /*01f0*/  LEA R5, R17, UR5, 0x8 ;  /* 0x0000000511057c11 */ /* 0x000fe2000f8e40ff */
[----:B-----5:R-:W-:Y:S01]  /*0200*/  IMAD R3, R3, UR9, R2 ;  /* 0x0000000903037c24 */ /* 0x020fe2000f8e0202 */
[C---:B------:R-:W-:Y:S01]  /*0210*/  LEA R2, R16.reuse, UR6, 0x3 ;  /* 0x0000000610027c11 */ /* 0x040fe2000f8e18ff */
[----:B------:R-:W0:Y:S02]  /*0220*/  LDCU UR8, c[0x0][0x3b8] ;  /* 0x00007700ff0877ac */ /* 0x000e240008000800 */
[----:B------:R-:W-:Y:S01]  /*0230*/  IMAD R7, R7, 0x20, R3 ;  /* 0x0000002007077824 */ /* 0x000fe200078e0203 */
[----:B------:R-:W-:Y:S01]  /*0240*/  LEA R3, R17, R2, 0x8 ;  /* 0x0000000211037211 */ /* 0x000fe200078e40ff */
[----:B------:R-:W-:Y:S01]  /*0250*/  IMAD R4, R16, 0x8, R5 ;  /* 0x0000000810047824 */ /* 0x000fe200078e0205 */
[----:B------:R-:W-:-:S12]  /*0260*/  UIADD3 UR4, UPT, UPT, -UR4, URZ, URZ ;  /* 0x000000ff04047290 */ /* 0x000fd8000fffe1ff */
.L_x_5:
[----:B------:R-:W-:Y:S01]  /*0270*/  VIMNMX R8, PT, PT, R18, R17, !PT ;  /* 0x0000001112087248 */ /* 0x000fe20007fe0100 */
[----:B0-----:R-:W-:Y:S01]  /*0280*/  UMOV UR5, UR8 ;  /* 0x0000000800057c82 */ /* 0x001fe20008000000 */
[----:B------:R-:W-:Y:S02]  /*0290*/  CS2R R12, SRZ ;  /* 0x00000000000c7805 */ /* 0x000fe4000001ff00 */
[----:B------:R-:W-:Y:S01]  /*02a0*/  ISETP.GE.AND P0, PT, R16, UR5, PT ;  /* 0x0000000510007c0c */ /* 0x000fe2000bf06270 */
[----:B---3--:R-:W-:Y:S01]  /*02b0*/  IMAD.WIDE R26, R6, 0x8, R20 ;  /* 0x00000008061a7825 */ /* 0x008fe200078e0214 */
[----:B------:R-:W-:Y:S02]  /*02c0*/  ISETP.GE.AND P1, PT, R8, UR5, PT ;  /* 0x0000000508007c0c */ /* 0x000fe4000bf26270 */
[----:B------:R-:W-:Y:S02]  /*02d0*/  CS2R R28, SRZ ;  /* 0x00000000001c7805 */ /* 0x000fe4000001ff00 */
[----:B------:R-:W-:-:S09]  /*02e0*/  ISETP.GE.U32.OR P0, PT, R19, UR5, P0 ;  /* 0x0000000513007c0c */ /* 0x000fd20008706470 */
[----:B------:R-:W0:Y:S04]  /*02f0*/  @!P1 LDC.64 R8, c[0x0][0x398] ;  /* 0x0000e600ff089b82 */ /* 0x000e280000000a00 */
[----:B------:R-:W2:Y:S01]  /*0300*/  @!P0 LDG.E.64 R12, desc[UR10][R26.64] ;  /* 0x0000000a1a0c8981 */ /* 0x000ea2000c1e1b00 */
[----:B0-----:R-:W-:-:S05]  /*0310*/  @!P1 IMAD.WIDE R8, R7, 0x8, R8 ;  /* 0x0000000807089825 */ /* 0x001fca00078e0208 */
[----:B------:R-:W3:Y:S04]  /*0320*/  @!P1 LDG.E.64 R28, desc[UR10][R8.64] ;  /* 0x0000000a081c9981 */ /* 0x000ee8000c1e1b00 */
[----:B--2---:R-:W-:Y:S04]  /*0330*/  STS.64 [R4], R12 ;  /* 0x0000000c04007388 */ /* 0x004fe80000000a00 */
[----:B---3--:R-:W-:Y:S01]  /*0340*/  STS.64 [R3], R28 ;  /* 0x0000001c03007388 */ /* 0x008fe20000000a00 */
[----:B------:R-:W-:Y:S06]  /*0350*/  BAR.SYNC.DEFER_BLOCKING 0x0 ;  /* 0x0000000000007b1d */ /* 0x000fec0000010000 */
[----:B------:R-:W-:Y:S04]  /*0360*/  LDS.64 R24, [R2] ;  /* 0x0000000002187984 */ /* 0x000fe80000000a00 */
[----:B------:R-:W0:Y:S04]  /*0370*/  LDS.128 R12, [R5] ;  /* 0x00000000050c7984 */ /* 0x000e280000000c00 */
[----:B------:R-:W1:Y:S01]  /*0380*/  LDS.64 R22, [R2+0x100] ;  /* 0x0001000002167984 */ /* 0x000e620000000a00 */
[----:B0-----:R-:W-:-:S03]  /*0390*/  DFMA R24, R12, R24, R10 ;  /* 0x000000180c18722b */ /* 0x001fc6000000000a */
[----:B------:R-:W-:Y:S04]  /*03a0*/  LDS.64 R12, [R2+0x200] ;  /* 0x00020000020c7984 */ /* 0x000fe80000000a00 */
[----:B------:R-:W0:Y:S01]  /*03b0*/  LDS.128 R8, [R5+0x10] ;  /* 0x0000100005087984 */ /* 0x000e220000000c00 */
[----:B-1----:R-:W-:-:S03]  /*03c0*/  DFMA R14, R22, R14, R24 ;  /* 0x0000000e160e722b */ /* 0x002fc60000000018 */
[----:B------:R-:W1:Y:S04]  /*03d0*/  LDS.64 R22, [R2+0x300] ;  /* 0x0003000002167984 */ /* 0x000e680000000a00 */
[----:B------:R-:W-:Y:S01]  /*03e0*/  LDS.64 R24, [R2+0x400] ;  /* 0x0004000002187984 */ /* 0x000fe20000000a00 */
[----:B0-----:R-:W-:-:S03]  /*03f0*/  DFMA R8, R8, R12, R14 ;  /* 0x0000000c0808722b */ /* 0x001fc6000000000e */
[----:B------:R-:W0:Y:S05]  /*0400*/  LDS.128 R12, [R5+0x20] ;  /* 0x00002000050c7984 */ /* 0x000e2a0000000c00 */
[----:B-1----:R-:W-:Y:S01]  /*0410*/  DFMA R8, R22, R10, R8 ;  /* 0x0000000a1608722b */ /* 0x002fe20000000008 */
[----:B------:R-:W1:Y:S07]  /*0420*/  LDS.64 R22, [R2+0x500] ;  /* 0x0005000002167984 */ /* 0x000e6e0000000a00 */
[----:B0-----:R-:W-:Y:S01]  /*0430*/  DFMA R24, R12, R24, R8 ;  /* 0x000000180c18722b */ /* 0x001fe20000000008 */
[----:B------:R-:W-:Y:S04]  /*0440*/  LDS.64 R12, [R2+0x600] ;  /* 0x00060000020c7984 */ /* 0x000fe80000000a00 */
[----:B------:R-:W0:Y:S03]  /*0450*/  LDS.128 R8, [R5+0x30] ;  /* 0x0000300005087984 */ /* 0x000e260000000c00 */
[----:B-1----:R-:W-:Y:S01]  /*0460*/  DFMA R14, R22, R14, R24 ;  /* 0x0000000e160e722b */ /* 0x002fe20000000018 */
[----:B------:R-:W1:Y:S04]  /*0470*/  LDS.64 R22, [R2+0x700] ;  /* 0x0007000002167984 */ /* 0x000e680000000a00 */
[----:B------:R-:W-:Y:S03]  /*0480*/  LDS.64 R24, [R2+0x800] ;  /* 0x0008000002187984 */ /* 0x000fe60000000a00 */
[----:B0-----:R-:W-:-:S02]  /*0490*/  DFMA R8, R8, R12, R14 ;  /* 0x0000000c0808722b */ /* 0x001fc4000000000e */
[----:B------:R-:W0:Y:S06]  /*04a0*/  LDS.128 R12, [R5+0x40] ;  /* 0x00004000050c7984 */ /* 0x000e2c0000000c00 */
        /* <DEDUP_REMOVED lines=56> */
[----:B------:R-:W1:Y:S01]  /*0830*/  LDS.64 R14, [R2+0x1f00] ;  /* 0x001f0000020e7984 */ /* 0x000e620000000a00 */
[----:B------:R-:W-:-:S04]  /*0840*/  UIADD3 UR4, UPT, UPT, UR4, 0x1, URZ ;  /* 0x0000000104047890 */ /* 0x000fc8000fffe0ff */
[----:B------:R-:W-:Y:S01]  /*0850*/  UISETP.NE.AND UP0, UPT, UR4, URZ, UPT ;  /* 0x000000ff0400728c */ /* 0x000fe2000bf05270 */
[----:B------:R-:W-:Y:S01]  /*0860*/  VIADD R6, R6, 0x20 ;  /* 0x0000002006067836 */ /* 0x000fe20000000000 */
[----:B------:R-:W-:Y:S01]  /*0870*/  IADD3 R17, PT, PT, R17, 0x20, RZ ;  /* 0x0000002011117810 */ /* 0x000fe20007ffe0ff */
[----:B------:R-:W-:Y:S01]  /*0880*/  VIADD R16, R16, 0x20 ;  /* 0x0000002010107836 */ /* 0x000fe20000000000 */
[----:B------:R-:W-:Y:S01]  /*0890*/  LEA R7, R0, R7, 0x5 ;  /* 0x0000000700077211 */ /* 0x000fe200078e28ff */
[----:B0-----:R-:W-:-:S08]  /*08a0*/  DFMA R8, R8, R12, R22 ;  /* 0x0000000c0808722b */ /* 0x001fd00000000016 */
[----:B-1----:R-:W-:Y:S01]  /*08b0*/  DFMA R10, R14, R10, R8 ;  /* 0x0000000a0e0a722b */ /* 0x002fe20000000008 */
[----:B------:R-:W-:Y:S06]  /*08c0*/  BAR.SYNC.DEFER_BLOCKING 0x0 ;  /* 0x0000000000007b1d */ /* 0x000fec0000010000 */
[----:B------:R-:W-:Y:S05]  /*08d0*/  BRA.U UP0, `(.L_x_5) ;  /* 0xfffffff900647547 */ /* 0x000fea000b83ffff */
.L_x_4:
[----:B------:R-:W-:-:S04]  /*08e0*/  VIMNMX R0, PT, PT, R19, R18, !PT ;  /* 0x0000001213007248 */ /* 0x000fc80007fe0100 */
[----:B------:R-:W-:-:S13]  /*08f0*/  ISETP.GE.AND P0, PT, R0, UR5, PT ;  /* 0x0000000500007c0c */ /* 0x000fda000bf06270 */
[----:B------:R-:W-:Y:S05]  /*0900*/  @P0 EXIT ;  /* 0x000000000000094d */ /* 0x000fea0003800000 */
[----:B------:R-:W0:Y:S01]  /*0910*/  LDC.64 R2, c[0x0][0x3b0] ;  /* 0x0000ec00ff027b82 */ /* 0x000e220000000a00 */
[----:B------:R-:W-:-:S04]  /*0920*/  IMAD R19, R19, UR5, R18 ;  /* 0x0000000513137c24 */ /* 0x000fc8000f8e0212 */
[----:B0-----:R-:W-:-:S05]  /*0930*/  IMAD.WIDE R2, R19, 0x8, R2 ;  /* 0x0000000813027825 */ /* 0x001fca00078e0202 */
[----:B------:R-:W-:Y:S01]  /*0940*/  STG.E.64 desc[UR10][R2.64], R10 ;  /* 0x0000000a02007986 */ /* 0x000fe2000c101b0a */
[----:B------:R-:W-:Y:S05]  /*0950*/  EXIT ;  /* 0x000000000000794d */ /* 0x000fea0003800000 */
.L_x_6:
        /* <DEDUP_REMOVED lines=10> */
.L_x_12:


//--------------------- .text._Z21matrix_add_sub_kernelPKdiiiS0_iiiPdii --------------------------
	.section	.text._Z21matrix_add_sub_kernelPKdiiiS0_iiiPdii,"ax",@progbits
	.align	128
        .global         _Z21matrix_add_sub_kernelPKdiiiS0_iiiPdii
        .type           _Z21matrix_add_sub_kernelPKdiiiS0_iiiPdii,@function
        .size           _Z21matrix_add_sub_kernelPKdiiiS0_iiiPdii,(.L_x_13 - _Z21matrix_add_sub_kernelPKdiiiS0_iiiPdii)
        .other          _Z21matrix_add_sub_kernelPKdiiiS0_iiiPdii,@"STO_CUDA_ENTRY STV_DEFAULT"
_Z21matrix_add_sub_kernelPKdiiiS0_iiiPdii:
.text._Z21matrix_add_sub_kernelPKdiiiS0_iiiPdii:
        /* <DEDUP_REMOVED lines=12> */
[----:B------:R-:W2:Y:S01]  /*00c0*/  LDCU UR10, c[0x0][0x3a8] ;  /* 0x00007500ff0a77ac */ /* 0x000ea20008000800 */
[----:B------:R-:W3:Y:S01]  /*00d0*/  LDCU.64 UR4, c[0x0][0x358] ;  /* 0x00006b00ff0477ac */ /* 0x000ee20008000a00 */
[----:B------:R-:W4:Y:S05]  /*00e0*/  LDCU.64 UR6, c[0x0][0x388] ;  /* 0x00007100ff0677ac */ /* 0x000f2a0008000a00 */
[----:B-1----:R-:W1:Y:S02]  /*00f0*/  MUFU.RCP R4, R4 ;  /* 0x0000000400047308 */ /* 0x002e640000001000 */
[----:B-1----:R-:W-:-:S06]  /*0100*/  VIADD R2, R4, 0xffffffe ;  /* 0x0ffffffe04027836 */ /* 0x002fcc0000000000 */
[----:B------:R1:W5:Y:S02]  /*0110*/  F2I.FTZ.U32.TRUNC.NTZ R3, R2 ;  /* 0x0000000200037305 */ /* 0x000364000021f000 */
[----:B-1----:R-:W-:Y:S02]  /*0120*/  HFMA2 R2, -RZ, RZ, 0, 0 ;  /* 0x00000000ff027431 */ /* 0x002fe400000001ff */
[----:B-----5:R-:W-:-:S04]  /*0130*/  IMAD.MOV R6, RZ, RZ, -R3 ;  /* 0x000000ffff067224 */ /* 0x020fc800078e0a03 */
[----:B------:R-:W-:Y:S01]  /*0140*/  IMAD R9, R6, R5, RZ ;  /* 0x0000000506097224 */ /* 0x000fe200078e02ff */
[----:B------:R-:W-:-:S03]  /*0150*/  IABS R6, R0 ;  /* 0x0000000000067213 */ /* 0x000fc60000000000 */
[----:B------:R-:W-:Y:S01]  /*0160*/  IMAD.HI.U32 R3, R3, R9, R2 ;  /* 0x0000000903037227 */ /* 0x000fe200078e0002 */
[----:B------:R-:W-:-:S04]  /*0170*/  LOP3.LUT R2, R0, R7, RZ, 0x3c, !PT ;  /* 0x0000000700027212 */ /* 0x000fc800078e3cff */
[----:B------:R-:W-:Y:S01]  /*0180*/  ISETP.GE.AND P1, PT, R2, RZ, PT ;  /* 0x000000ff0200720c */ /* 0x000fe20003f26270 */
[----:B------:R-:W-:-:S04]  /*0190*/  IMAD.HI.U32 R3, R3, R6, RZ ;  /* 0x0000000603037227 */ /* 0x000fc800078e00ff */
[----:B------:R-:W-:-:S04]  /*01a0*/  IMAD.MOV R4, RZ, RZ, -R3 ;  /* 0x000000ffff047224 */ /* 0x000fc800078e0a03 */
[----:B------:R-:W-:-:S05]  /*01b0*/  IMAD R4, R5, R4, R6 ;  /* 0x0000000405047224 */ /* 0x000fca00078e0206 */
[----:B------:R-:W-:-:S13]  /*01c0*/  ISETP.GT.U32.AND P2, PT, R5, R4, PT ;  /* 0x000000040500720c */ /* 0x000fda0003f44070 */
[-C--:B------:R-:W-:Y:S01]  /*01d0*/  @!P2 IADD3 R4, PT, PT, R4, -R5.reuse, RZ ;  /* 0x800000050404a210 */ /* 0x080fe20007ffe0ff */
[----:B------:R-:W-:Y:S01]  /*01e0*/  @!P2 VIADD R3, R3, 0x1 ;  /* 0x000000010303a836 */ /* 0x000fe20000000000 */
[----:B------:R-:W-:Y:S02]  /*01f0*/  ISETP.NE.AND P2, PT, R7, RZ, PT ;  /* 0x000000ff0700720c */ /* 0x000fe40003f45270 */
[----:B------:R-:W-:Y:S02]  /*0200*/  ISETP.GE.U32.AND P0, PT, R4, R5, PT ;  /* 0x000000050400720c */ /* 0x000fe40003f06070 */
[----:B------:R-:W1:Y:S11]  /*0210*/  LDC.64 R4, c[0x0][0x398] ;  /* 0x0000e600ff047b82 */ /* 0x000e760000000a00 */
[----:B------:R-:W-:-:S05]  /*0220*/  @P0 IADD3 R3, PT, PT, R3, 0x1, RZ ;  /* 0x0000000103030810 */ /* 0x000fca0007ffe0ff */
[----:B------:R-:W-:-:S05]  /*0230*/  IMAD.MOV.U32 R6, RZ, RZ, R3 ;  /* 0x000000ffff067224 */ /* 0x000fca00078e0003 */
[----:B------:R-:W-:Y:S02]  /*0240*/  @!P1 IADD3 R6, PT, PT, -R6, RZ, RZ ;  /* 0x000000ff06069210 */ /* 0x000fe40007ffe1ff */
[----:B------:R-:W-:-:S04]  /*0250*/  @!P2 LOP3.LUT R6, RZ, R7, RZ, 0x33, !PT ;  /* 0x00000007ff06a212 */ /* 0x000fc800078e33ff */
[----:B0-----:R-:W-:Y:S01]  /*0260*/  IADD3 R8, PT, PT, R6, UR8, RZ ;  /* 0x0000000806087c10 */ /* 0x001fe2000fffe0ff */
[----:B------:R-:W-:Y:S01]  /*0270*/  IMAD.MOV R2, RZ, RZ, -R6 ;  /* 0x000000ffff027224 */ /* 0x000fe200078e0a06 */
[----:B------:R-:W0:Y:S03]  /*0280*/  LDCU UR8, c[0x0][0x390] ;  /* 0x00007200ff0877ac */ /* 0x000e260008000800 */
[----:B------:R-:W-:Y:S02]  /*0290*/  IMAD R7, R7, R2, R0 ;  /* 0x0000000207077224 */ /* 0x000fe400078e0200 */
[----:B------:R-:W5:Y:S02]  /*02a0*/  LDC.64 R2, c[0x0][0x380] ;  /* 0x0000e000ff027b82 */ /* 0x000f640000000a00 */
[----:B------:R-:W-:-:S04]  /*02b0*/  VIADD R9, R7, UR9 ;  /* 0x0000000907097c36 */ /* 0x000fc80008000000 */
[----:B--2---:R-:W-:-:S04]  /*02c0*/  IMAD R9, R8, UR10, R9 ;  /* 0x0000000a08097c24 */ /* 0x004fc8000f8e0209 */
[----:B-1----:R-:W-:Y:S01]  /*02d0*/  IMAD.WIDE R4, R9, 0x8, R4 ;  /* 0x0000000809047825 */ /* 0x002fe200078e0204 */
[----:B----4-:R-:W-:Y:S01]  /*02e0*/  IADD3 R6, PT, PT, R6, UR6, RZ ;  /* 0x0000000606067c10 */ /* 0x010fe2000fffe0ff */
[----:B------:R-:W1:Y:S01]  /*02f0*/  LDCU UR6, c[0x0][0x3bc] ;  /* 0x00007780ff0677ac */ /* 0x000e620008000800 */
[----:B------:R-:W-:Y:S01]  /*0300*/  IADD3 R7, PT, PT, R7, UR7, RZ ;  /* 0x0000000707077c10 */ /* 0x000fe2000fffe0ff */
[----:B------:R-:W2:Y:S02]  /*0310*/  LDC.64 R8, c[0x0][0x3b0] ;  /* 0x0000ec00ff087b82 */ /* 0x000ea40000000a00 */
[----:B---3--:R-:W3:Y:S02]  /*0320*/  LDG.E.64 R4, desc[UR4][R4.64] ;  /* 0x0000000404047981 */ /* 0x008ee4000c1e1b00 */
[----:B0-----:R-:W-:-:S04]  /*0330*/  IMAD R7, R6, UR8, R7 ;  /* 0x0000000806077c24 */ /* 0x001fc8000f8e0207 */
[----:B-----5:R-:W-:-:S06]  /*0340*/  IMAD.WIDE R2, R7, 0x8, R2 ;  /* 0x0000000807027825 */ /* 0x020fcc00078e0202 */
[----:B------:R-:W4:Y:S01]  /*0350*/  LDG.E.64 R2, desc[UR4][R2.64] ;  /* 0x0000000402027981 */ /* 0x000f22000c1e1b00 */
[----:B-1----:R-:W-:Y:S01]  /*0360*/  ISETP.NE.AND P0, PT, RZ, UR6, PT ;  /* 0x00000006ff007c0c */ /* 0x002fe2000bf05270 */
[----:B---3--:R-:W-:-:S10]  /*0370*/  DADD R6, -RZ, -R4 ;  /* 0x00000000ff067229 */ /* 0x008fd40000000904 */
[----:B------:R-:W-:Y:S02]  /*0380*/  FSEL R6, R4, R6, !P0 ;  /* 0x0000000604067208 */ /* 0x000fe40004000000 */
[----:B------:R-:W-:-:S06]  /*0390*/  FSEL R7, R5, R7, !P0 ;  /* 0x0000000705077208 */ /* 0x000fcc0004000000 */
[----:B----4-:R-:W-:Y:S01]  /*03a0*/  DADD R4, R2, R6 ;  /* 0x0000000002047229 */ /* 0x010fe20000000006 */
[----:B--2---:R-:W-:-:S06]  /*03b0*/  IMAD.WIDE R6, R0, 0x8, R8 ;  /* 0x0000000800067825 */ /* 0x004fcc00078e0208 */
[----:B------:R-:W-:Y:S01]  /*03c0*/  STG.E.64 desc[UR4][R6.64], R4 ;  /* 0x0000000406007986 */ /* 0x000fe2000c101b04 */
[----:B------:R-:W-:Y:S05]  /*03d0*/  EXIT ;  /* 0x000000000000794d */ /* 0x000fea0003800000 */
.L_x_7:
        /* <DEDUP_REMOVED lines=10> */
.L_x_13:


//--------------------- .nv.shared.reserved.0     --------------------------
	.section	.nv.shared.reserved.0,"aw",@nobits
	.weak		__nv_reservedSMEM_offset_0_alias
	.size		__nv_reservedSMEM_offset_0_alias, 0, 64
	.other		__nv_reservedSMEM_offset_0_alias,@"STO_CUDA_RESERVED_SHARED STV_DEFAULT"
__nv_reservedSMEM_offset_0_alias:
	.zero		0
	.zero		64


//--------------------- .nv.shared._Z20matmul_kernel_offsetPKdiiiS0_iiiPdi --------------------------
	.section	.nv.shared._Z20matmul_kernel_offsetPKdiiiS0_iiiPdi,"aw",@nobits
	.sectionflags	@""
	.align	8
.nv.shared._Z20matmul_kernel_offsetPKdiiiS0_iiiPdi:
	.zero		17408


//--------------------- .nv.constant0._Z17accumulate_kernelPdPKdiiii --------------------------
	.section	.nv.constant0._Z17accumulate_kernelPdPKdiiii,"a",@progbits
	.sectionflags	@""
	.align	4
.nv.constant0._Z17accumulate_kernelPdPKdiiii:
	.zero		928


//--------------------- .nv.constant0._Z29fused_strassen_combine_kernelPKdS0_S0_S0_S0_S0_S0_Pdiiiiiiiiii --------------------------
	.section	.nv.constant0._Z29fused_strassen_combine_kernelPKdS0_S0_S0_S0_S0_S0_Pdiiiiiiiiii,"a",@progbits
	.sectionflags	@""
	.align	4
.nv.constant0._Z29fused_strassen_combine_kernelPKdS0_S0_S0_S0_S0_S0_Pdiiiiiiiiii:
	.zero		1000


//--------------------- .nv.constant0._Z20fused_m7_prep_kernelPKdiiiiiS0_iiiiiPdS1_i --------------------------
	.section	.nv.constant0._Z20fused_m7_prep_kernelPKdiiiiiS0_iiiiiPdS1_i,"a",@progbits
	.sectionflags	@""
	.align	4
.nv.constant0._Z20fused_m7_prep_kernelPKdiiiiiS0_iiiiiPdS1_i:
	.zero		980


//--------------------- .nv.constant0._Z26fused_strassen_prep_kernelPKdiiiiiiiiiS0_iiiiiiiiiPdS1_S1_S1_S1_S1_S1_S1_i --------------------------
	.section	.nv.constant0._Z26fused_strassen_prep_kernelPKdiiiiiiiiiS0_iiiiiiiiiPdS1_S1_S1_S1_S1_S1_S1_i,"a",@progbits
	.sectionflags	@""
	.align	4
.nv.constant0._Z26fused_strassen_prep_kernelPKdiiiiiiiiiS0_iiiiiiiiiPdS1_S1_S1_S1_S1_S1_S1_i:
	.zero		1060


//--------------------- .nv.constant0._Z20matmul_kernel_offsetPKdiiiS0_iiiPdi --------------------------
	.section	.nv.constant0._Z20matmul_kernel_offsetPKdiiiS0_iiiPdi,"a",@progbits
	.sectionflags	@""
	.align	4
.nv.constant0._Z20matmul_kernel_offsetPKdiiiS0_iiiPdi:
	.zero		956


//--------------------- .nv.constant0._Z21matrix_add_sub_kernelPKdiiiS0_iiiPdii --------------------------
	.section	.nv.constant0._Z21matrix_add_sub_kernelPKdiiiS0_iiiPdii,"a",@progbits
	.sectionflags	@""
	.align	4
.nv.constant0._Z21matrix_add_sub_kernelPKdiiiS0_iiiPdii:
	.zero		960


//--------------------- SYMBOLS --------------------------

	.type		.nv.reservedSmem.offset0,@object
	.size		.nv.reservedSmem.offset0,0x4
	.type		.nv.reservedSmem.cap,@object
	.size		.nv.reservedSmem.cap,0x4
